//
// Generated by NVIDIA NVVM Compiler
//
// Compiler Build ID: CL-36424714
// Cuda compilation tools, release 13.0, V13.0.88
// Based on NVVM 20.0.0
//

.version 9.0
.target sm_100
.address_size 64

	// .globl	_Z10DFA_kernalPiS_iiiiiS_ii
.func  (.param .b64 func_retval0) __internal_accurate_pow
(
	.param .b64 __internal_accurate_pow_param_0
)
;
.extern .shared .align 16 .b8 state_vectors[];

.visible .entry _Z10DFA_kernalPiS_iiiiiS_ii(
	.param .u64 .ptr .align 1 _Z10DFA_kernalPiS_iiiiiS_ii_param_0,
	.param .u64 .ptr .align 1 _Z10DFA_kernalPiS_iiiiiS_ii_param_1,
	.param .u32 _Z10DFA_kernalPiS_iiiiiS_ii_param_2,
	.param .u32 _Z10DFA_kernalPiS_iiiiiS_ii_param_3,
	.param .u32 _Z10DFA_kernalPiS_iiiiiS_ii_param_4,
	.param .u32 _Z10DFA_kernalPiS_iiiiiS_ii_param_5,
	.param .u32 _Z10DFA_kernalPiS_iiiiiS_ii_param_6,
	.param .u64 .ptr .align 1 _Z10DFA_kernalPiS_iiiiiS_ii_param_7,
	.param .u32 _Z10DFA_kernalPiS_iiiiiS_ii_param_8,
	.param .u32 _Z10DFA_kernalPiS_iiiiiS_ii_param_9
)
{
	.reg .pred 	%p<50>;
	.reg .b32 	%r<427>;
	.reg .b32 	%f<25>;
	.reg .b64 	%rd<125>;
	.reg .b64 	%fd<15>;

	ld.param.u64 	%rd7, [_Z10DFA_kernalPiS_iiiiiS_ii_param_0];
	ld.param.u64 	%rd8, [_Z10DFA_kernalPiS_iiiiiS_ii_param_1];
	ld.param.u32 	%r80, [_Z10DFA_kernalPiS_iiiiiS_ii_param_2];
	ld.param.u32 	%r81, [_Z10DFA_kernalPiS_iiiiiS_ii_param_3];
	ld.param.u32 	%r82, [_Z10DFA_kernalPiS_iiiiiS_ii_param_6];
	ld.param.u64 	%rd9, [_Z10DFA_kernalPiS_iiiiiS_ii_param_7];
	ld.param.u32 	%r83, [_Z10DFA_kernalPiS_iiiiiS_ii_param_8];
	ld.param.u32 	%r84, [_Z10DFA_kernalPiS_iiiiiS_ii_param_9];
	cvta.to.global.u64 	%rd1, %rd7;
	cvta.to.global.u64 	%rd2, %rd8;
	cvta.to.global.u64 	%rd3, %rd9;
	mov.u32 	%r1, %tid.x;
	setp.lt.s32 	%p1, %r80, 1;
	@%p1 bra 	$L__BB0_13;
	mul.lo.s32 	%r86, %r83, %r1;
	mul.wide.s32 	%rd10, %r86, 4;
	add.s64 	%rd11, %rd2, %rd10;
	ld.global.u32 	%r2, [%rd11];
	mul.lo.s32 	%r3, %r80, %r1;
	and.b32  	%r4, %r80, 15;
	setp.lt.u32 	%p2, %r80, 16;
	mov.b32 	%r406, 0;
	@%p2 bra 	$L__BB0_4;
	and.b32  	%r406, %r80, 2147483632;
	mov.b32 	%r404, 0;
	mul.wide.s32 	%rd14, %r81, 4;
$L__BB0_3:
	.pragma "nounroll";
	mad.lo.s32 	%r88, %r404, %r81, %r2;
	mul.wide.s32 	%rd12, %r88, 4;
	add.s64 	%rd13, %rd1, %rd12;
	ld.global.u32 	%r89, [%rd13];
	add.s32 	%r90, %r404, %r3;
	shl.b32 	%r91, %r90, 2;
	mov.u32 	%r92, state_vectors;
	add.s32 	%r93, %r92, %r91;
	st.shared.u32 	[%r93], %r89;
	add.s64 	%rd15, %rd13, %rd14;
	ld.global.u32 	%r94, [%rd15];
	st.shared.u32 	[%r93+4], %r94;
	add.s64 	%rd16, %rd15, %rd14;
	ld.global.u32 	%r95, [%rd16];
	st.shared.u32 	[%r93+8], %r95;
	add.s64 	%rd17, %rd16, %rd14;
	ld.global.u32 	%r96, [%rd17];
	st.shared.u32 	[%r93+12], %r96;
	add.s64 	%rd18, %rd17, %rd14;
	ld.global.u32 	%r97, [%rd18];
	st.shared.u32 	[%r93+16], %r97;
	add.s64 	%rd19, %rd18, %rd14;
	ld.global.u32 	%r98, [%rd19];
	st.shared.u32 	[%r93+20], %r98;
	add.s64 	%rd20, %rd19, %rd14;
	ld.global.u32 	%r99, [%rd20];
	st.shared.u32 	[%r93+24], %r99;
	add.s64 	%rd21, %rd20, %rd14;
	ld.global.u32 	%r100, [%rd21];
	st.shared.u32 	[%r93+28], %r100;
	add.s64 	%rd22, %rd21, %rd14;
	ld.global.u32 	%r101, [%rd22];
	st.shared.u32 	[%r93+32], %r101;
	add.s64 	%rd23, %rd22, %rd14;
	ld.global.u32 	%r102, [%rd23];
	st.shared.u32 	[%r93+36], %r102;
	add.s64 	%rd24, %rd23, %rd14;
	ld.global.u32 	%r103, [%rd24];
	st.shared.u32 	[%r93+40], %r103;
	add.s64 	%rd25, %rd24, %rd14;
	ld.global.u32 	%r104, [%rd25];
	st.shared.u32 	[%r93+44], %r104;
	add.s64 	%rd26, %rd25, %rd14;
	ld.global.u32 	%r105, [%rd26];
	st.shared.u32 	[%r93+48], %r105;
	add.s64 	%rd27, %rd26, %rd14;
	ld.global.u32 	%r106, [%rd27];
	st.shared.u32 	[%r93+52], %r106;
	add.s64 	%rd28, %rd27, %rd14;
	ld.global.u32 	%r107, [%rd28];
	st.shared.u32 	[%r93+56], %r107;
	add.s64 	%rd29, %rd28, %rd14;
	ld.global.u32 	%r108, [%rd29];
	st.shared.u32 	[%r93+60], %r108;
	add.s32 	%r404, %r404, 16;
	setp.ne.s32 	%p3, %r404, %r406;
	@%p3 bra 	$L__BB0_3;
$L__BB0_4:
	setp.eq.s32 	%p4, %r4, 0;
	@%p4 bra 	$L__BB0_13;
	and.b32  	%r9, %r80, 7;
	setp.lt.u32 	%p5, %r4, 8;
	@%p5 bra 	$L__BB0_7;
	mad.lo.s32 	%r109, %r406, %r81, %r2;
	mul.wide.s32 	%rd30, %r109, 4;
	add.s64 	%rd31, %rd1, %rd30;
	ld.global.u32 	%r110, [%rd31];
	add.s32 	%r111, %r406, %r3;
	shl.b32 	%r112, %r111, 2;
	mov.u32 	%r113, state_vectors;
	add.s32 	%r114, %r113, %r112;
	st.shared.u32 	[%r114], %r110;
	mul.wide.s32 	%rd32, %r81, 4;
	add.s64 	%rd33, %rd31, %rd32;
	ld.global.u32 	%r115, [%rd33];
	st.shared.u32 	[%r114+4], %r115;
	add.s64 	%rd34, %rd33, %rd32;
	ld.global.u32 	%r116, [%rd34];
	st.shared.u32 	[%r114+8], %r116;
	add.s64 	%rd35, %rd34, %rd32;
	ld.global.u32 	%r117, [%rd35];
	st.shared.u32 	[%r114+12], %r117;
	add.s64 	%rd36, %rd35, %rd32;
	ld.global.u32 	%r118, [%rd36];
	st.shared.u32 	[%r114+16], %r118;
	add.s64 	%rd37, %rd36, %rd32;
	ld.global.u32 	%r119, [%rd37];
	st.shared.u32 	[%r114+20], %r119;
	add.s64 	%rd38, %rd37, %rd32;
	ld.global.u32 	%r120, [%rd38];
	st.shared.u32 	[%r114+24], %r120;
	add.s64 	%rd39, %rd38, %rd32;
	ld.global.u32 	%r121, [%rd39];
	st.shared.u32 	[%r114+28], %r121;
	add.s32 	%r406, %r406, 8;
$L__BB0_7:
	setp.eq.s32 	%p6, %r9, 0;
	@%p6 bra 	$L__BB0_13;
	and.b32  	%r12, %r80, 3;
	setp.lt.u32 	%p7, %r9, 4;
	@%p7 bra 	$L__BB0_10;
	mad.lo.s32 	%r122, %r406, %r81, %r2;
	mul.wide.s32 	%rd40, %r122, 4;
	add.s64 	%rd41, %rd1, %rd40;
	ld.global.u32 	%r123, [%rd41];
	add.s32 	%r124, %r406, %r3;
	shl.b32 	%r125, %r124, 2;
	mov.u32 	%r126, state_vectors;
	add.s32 	%r127, %r126, %r125;
	st.shared.u32 	[%r127], %r123;
	mul.wide.s32 	%rd42, %r81, 4;
	add.s64 	%rd43, %rd41, %rd42;
	ld.global.u32 	%r128, [%rd43];
	st.shared.u32 	[%r127+4], %r128;
	add.s64 	%rd44, %rd43, %rd42;
	ld.global.u32 	%r129, [%rd44];
	st.shared.u32 	[%r127+8], %r129;
	add.s64 	%rd45, %rd44, %rd42;
	ld.global.u32 	%r130, [%rd45];
	st.shared.u32 	[%r127+12], %r130;
	add.s32 	%r406, %r406, 4;
$L__BB0_10:
	setp.eq.s32 	%p8, %r12, 0;
	@%p8 bra 	$L__BB0_13;
	mov.b32 	%r409, 0;
	mov.u32 	%r136, state_vectors;
$L__BB0_12:
	.pragma "nounroll";
	mad.lo.s32 	%r132, %r406, %r81, %r2;
	mul.wide.s32 	%rd46, %r132, 4;
	add.s64 	%rd47, %rd1, %rd46;
	ld.global.u32 	%r133, [%rd47];
	add.s32 	%r134, %r406, %r3;
	shl.b32 	%r135, %r134, 2;
	add.s32 	%r137, %r136, %r135;
	st.shared.u32 	[%r137], %r133;
	add.s32 	%r406, %r406, 1;
	add.s32 	%r409, %r409, 1;
	setp.ne.s32 	%p9, %r409, %r12;
	@%p9 bra 	$L__BB0_12;
$L__BB0_13:
	mul.lo.s32 	%r410, %r83, %r1;
	add.s32 	%r138, %r410, %r83;
	min.s32 	%r139, %r138, %r82;
	add.s32 	%r20, %r139, -1;
	setp.ge.s32 	%p10, %r410, %r20;
	@%p10 bra 	$L__BB0_30;
	setp.lt.s32 	%p11, %r80, 1;
	mul.lo.s32 	%r21, %r80, %r1;
	@%p11 bra 	$L__BB0_30;
	and.b32  	%r22, %r80, 15;
	add.s32 	%r23, %r22, -1;
	and.b32  	%r24, %r80, 7;
	add.s32 	%r25, %r24, -1;
	and.b32  	%r26, %r80, 2147483632;
	and.b32  	%r27, %r80, 3;
$L__BB0_16:
	mov.u32 	%r28, %r410;
	setp.lt.u32 	%p12, %r80, 16;
	add.s32 	%r410, %r28, 1;
	mul.wide.s32 	%rd48, %r28, 4;
	add.s64 	%rd49, %rd2, %rd48;
	ld.global.u32 	%r30, [%rd49+4];
	mov.b32 	%r413, 0;
	@%p12 bra 	$L__BB0_19;
	mov.b32 	%r411, 0;
$L__BB0_18:
	.pragma "nounroll";
	add.s32 	%r142, %r411, %r21;
	shl.b32 	%r143, %r142, 2;
	mov.u32 	%r144, state_vectors;
	add.s32 	%r145, %r144, %r143;
	ld.shared.u32 	%r146, [%r145];
	mad.lo.s32 	%r147, %r146, %r81, %r30;
	mul.wide.s32 	%rd50, %r147, 4;
	add.s64 	%rd51, %rd1, %rd50;
	ld.global.u32 	%r148, [%rd51];
	st.shared.u32 	[%r145], %r148;
	ld.shared.u32 	%r149, [%r145+4];
	mad.lo.s32 	%r150, %r149, %r81, %r30;
	mul.wide.s32 	%rd52, %r150, 4;
	add.s64 	%rd53, %rd1, %rd52;
	ld.global.u32 	%r151, [%rd53];
	st.shared.u32 	[%r145+4], %r151;
	ld.shared.u32 	%r152, [%r145+8];
	mad.lo.s32 	%r153, %r152, %r81, %r30;
	mul.wide.s32 	%rd54, %r153, 4;
	add.s64 	%rd55, %rd1, %rd54;
	ld.global.u32 	%r154, [%rd55];
	st.shared.u32 	[%r145+8], %r154;
	ld.shared.u32 	%r155, [%r145+12];
	mad.lo.s32 	%r156, %r155, %r81, %r30;
	mul.wide.s32 	%rd56, %r156, 4;
	add.s64 	%rd57, %rd1, %rd56;
	ld.global.u32 	%r157, [%rd57];
	st.shared.u32 	[%r145+12], %r157;
	ld.shared.u32 	%r158, [%r145+16];
	mad.lo.s32 	%r159, %r158, %r81, %r30;
	mul.wide.s32 	%rd58, %r159, 4;
	add.s64 	%rd59, %rd1, %rd58;
	ld.global.u32 	%r160, [%rd59];
	st.shared.u32 	[%r145+16], %r160;
	ld.shared.u32 	%r161, [%r145+20];
	mad.lo.s32 	%r162, %r161, %r81, %r30;
	mul.wide.s32 	%rd60, %r162, 4;
	add.s64 	%rd61, %rd1, %rd60;
	ld.global.u32 	%r163, [%rd61];
	st.shared.u32 	[%r145+20], %r163;
	ld.shared.u32 	%r164, [%r145+24];
	mad.lo.s32 	%r165, %r164, %r81, %r30;
	mul.wide.s32 	%rd62, %r165, 4;
	add.s64 	%rd63, %rd1, %rd62;
	ld.global.u32 	%r166, [%rd63];
	st.shared.u32 	[%r145+24], %r166;
	ld.shared.u32 	%r167, [%r145+28];
	mad.lo.s32 	%r168, %r167, %r81, %r30;
	mul.wide.s32 	%rd64, %r168, 4;
	add.s64 	%rd65, %rd1, %rd64;
	ld.global.u32 	%r169, [%rd65];
	st.shared.u32 	[%r145+28], %r169;
	ld.shared.u32 	%r170, [%r145+32];
	mad.lo.s32 	%r171, %r170, %r81, %r30;
	mul.wide.s32 	%rd66, %r171, 4;
	add.s64 	%rd67, %rd1, %rd66;
	ld.global.u32 	%r172, [%rd67];
	st.shared.u32 	[%r145+32], %r172;
	ld.shared.u32 	%r173, [%r145+36];
	mad.lo.s32 	%r174, %r173, %r81, %r30;
	mul.wide.s32 	%rd68, %r174, 4;
	add.s64 	%rd69, %rd1, %rd68;
	ld.global.u32 	%r175, [%rd69];
	st.shared.u32 	[%r145+36], %r175;
	ld.shared.u32 	%r176, [%r145+40];
	mad.lo.s32 	%r177, %r176, %r81, %r30;
	mul.wide.s32 	%rd70, %r177, 4;
	add.s64 	%rd71, %rd1, %rd70;
	ld.global.u32 	%r178, [%rd71];
	st.shared.u32 	[%r145+40], %r178;
	ld.shared.u32 	%r179, [%r145+44];
	mad.lo.s32 	%r180, %r179, %r81, %r30;
	mul.wide.s32 	%rd72, %r180, 4;
	add.s64 	%rd73, %rd1, %rd72;
	ld.global.u32 	%r181, [%rd73];
	st.shared.u32 	[%r145+44], %r181;
	ld.shared.u32 	%r182, [%r145+48];
	mad.lo.s32 	%r183, %r182, %r81, %r30;
	mul.wide.s32 	%rd74, %r183, 4;
	add.s64 	%rd75, %rd1, %rd74;
	ld.global.u32 	%r184, [%rd75];
	st.shared.u32 	[%r145+48], %r184;
	ld.shared.u32 	%r185, [%r145+52];
	mad.lo.s32 	%r186, %r185, %r81, %r30;
	mul.wide.s32 	%rd76, %r186, 4;
	add.s64 	%rd77, %rd1, %rd76;
	ld.global.u32 	%r187, [%rd77];
	st.shared.u32 	[%r145+52], %r187;
	ld.shared.u32 	%r188, [%r145+56];
	mad.lo.s32 	%r189, %r188, %r81, %r30;
	mul.wide.s32 	%rd78, %r189, 4;
	add.s64 	%rd79, %rd1, %rd78;
	ld.global.u32 	%r190, [%rd79];
	st.shared.u32 	[%r145+56], %r190;
	ld.shared.u32 	%r191, [%r145+60];
	mad.lo.s32 	%r192, %r191, %r81, %r30;
	mul.wide.s32 	%rd80, %r192, 4;
	add.s64 	%rd81, %rd1, %rd80;
	ld.global.u32 	%r193, [%rd81];
	st.shared.u32 	[%r145+60], %r193;
	add.s32 	%r411, %r411, 16;
	setp.ne.s32 	%p13, %r411, %r26;
	mov.u32 	%r413, %r26;
	@%p13 bra 	$L__BB0_18;
$L__BB0_19:
	setp.eq.s32 	%p14, %r22, 0;
	@%p14 bra 	$L__BB0_29;
	setp.lt.u32 	%p15, %r23, 7;
	@%p15 bra 	$L__BB0_22;
	add.s32 	%r194, %r413, %r21;
	shl.b32 	%r195, %r194, 2;
	mov.u32 	%r196, state_vectors;
	add.s32 	%r197, %r196, %r195;
	ld.shared.u32 	%r198, [%r197];
	mad.lo.s32 	%r199, %r198, %r81, %r30;
	mul.wide.s32 	%rd82, %r199, 4;
	add.s64 	%rd83, %rd1, %rd82;
	ld.global.u32 	%r200, [%rd83];
	st.shared.u32 	[%r197], %r200;
	ld.shared.u32 	%r201, [%r197+4];
	mad.lo.s32 	%r202, %r201, %r81, %r30;
	mul.wide.s32 	%rd84, %r202, 4;
	add.s64 	%rd85, %rd1, %rd84;
	ld.global.u32 	%r203, [%rd85];
	st.shared.u32 	[%r197+4], %r203;
	ld.shared.u32 	%r204, [%r197+8];
	mad.lo.s32 	%r205, %r204, %r81, %r30;
	mul.wide.s32 	%rd86, %r205, 4;
	add.s64 	%rd87, %rd1, %rd86;
	ld.global.u32 	%r206, [%rd87];
	st.shared.u32 	[%r197+8], %r206;
	ld.shared.u32 	%r207, [%r197+12];
	mad.lo.s32 	%r208, %r207, %r81, %r30;
	mul.wide.s32 	%rd88, %r208, 4;
	add.s64 	%rd89, %rd1, %rd88;
	ld.global.u32 	%r209, [%rd89];
	st.shared.u32 	[%r197+12], %r209;
	ld.shared.u32 	%r210, [%r197+16];
	mad.lo.s32 	%r211, %r210, %r81, %r30;
	mul.wide.s32 	%rd90, %r211, 4;
	add.s64 	%rd91, %rd1, %rd90;
	ld.global.u32 	%r212, [%rd91];
	st.shared.u32 	[%r197+16], %r212;
	ld.shared.u32 	%r213, [%r197+20];
	mad.lo.s32 	%r214, %r213, %r81, %r30;
	mul.wide.s32 	%rd92, %r214, 4;
	add.s64 	%rd93, %rd1, %rd92;
	ld.global.u32 	%r215, [%rd93];
	st.shared.u32 	[%r197+20], %r215;
	ld.shared.u32 	%r216, [%r197+24];
	mad.lo.s32 	%r217, %r216, %r81, %r30;
	mul.wide.s32 	%rd94, %r217, 4;
	add.s64 	%rd95, %rd1, %rd94;
	ld.global.u32 	%r218, [%rd95];
	st.shared.u32 	[%r197+24], %r218;
	ld.shared.u32 	%r219, [%r197+28];
	mad.lo.s32 	%r220, %r219, %r81, %r30;
	mul.wide.s32 	%rd96, %r220, 4;
	add.s64 	%rd97, %rd1, %rd96;
	ld.global.u32 	%r221, [%rd97];
	st.shared.u32 	[%r197+28], %r221;
	add.s32 	%r413, %r413, 8;
$L__BB0_22:
	setp.eq.s32 	%p16, %r24, 0;
	@%p16 bra 	$L__BB0_29;
	setp.lt.u32 	%p17, %r25, 3;
	@%p17 bra 	$L__BB0_25;
	add.s32 	%r222, %r413, %r21;
	shl.b32 	%r223, %r222, 2;
	mov.u32 	%r224, state_vectors;
	add.s32 	%r225, %r224, %r223;
	ld.shared.u32 	%r226, [%r225];
	mad.lo.s32 	%r227, %r226, %r81, %r30;
	mul.wide.s32 	%rd98, %r227, 4;
	add.s64 	%rd99, %rd1, %rd98;
	ld.global.u32 	%r228, [%rd99];
	st.shared.u32 	[%r225], %r228;
	ld.shared.u32 	%r229, [%r225+4];
	mad.lo.s32 	%r230, %r229, %r81, %r30;
	mul.wide.s32 	%rd100, %r230, 4;
	add.s64 	%rd101, %rd1, %rd100;
	ld.global.u32 	%r231, [%rd101];
	st.shared.u32 	[%r225+4], %r231;
	ld.shared.u32 	%r232, [%r225+8];
	mad.lo.s32 	%r233, %r232, %r81, %r30;
	mul.wide.s32 	%rd102, %r233, 4;
	add.s64 	%rd103, %rd1, %rd102;
	ld.global.u32 	%r234, [%rd103];
	st.shared.u32 	[%r225+8], %r234;
	ld.shared.u32 	%r235, [%r225+12];
	mad.lo.s32 	%r236, %r235, %r81, %r30;
	mul.wide.s32 	%rd104, %r236, 4;
	add.s64 	%rd105, %rd1, %rd104;
	ld.global.u32 	%r237, [%rd105];
	st.shared.u32 	[%r225+12], %r237;
	add.s32 	%r413, %r413, 4;
$L__BB0_25:
	setp.eq.s32 	%p18, %r27, 0;
	@%p18 bra 	$L__BB0_29;
	setp.eq.s32 	%p19, %r27, 1;
	add.s32 	%r238, %r413, %r21;
	shl.b32 	%r239, %r238, 2;
	mov.u32 	%r240, state_vectors;
	add.s32 	%r38, %r240, %r239;
	ld.shared.u32 	%r241, [%r38];
	mad.lo.s32 	%r242, %r241, %r81, %r30;
	mul.wide.s32 	%rd106, %r242, 4;
	add.s64 	%rd107, %rd1, %rd106;
	ld.global.u32 	%r243, [%rd107];
	st.shared.u32 	[%r38], %r243;
	@%p19 bra 	$L__BB0_29;
	setp.eq.s32 	%p20, %r27, 2;
	ld.shared.u32 	%r244, [%r38+4];
	mad.lo.s32 	%r245, %r244, %r81, %r30;
	mul.wide.s32 	%rd108, %r245, 4;
	add.s64 	%rd109, %rd1, %rd108;
	ld.global.u32 	%r246, [%rd109];
	st.shared.u32 	[%r38+4], %r246;
	@%p20 bra 	$L__BB0_29;
	ld.shared.u32 	%r247, [%r38+8];
	mad.lo.s32 	%r248, %r247, %r81, %r30;
	mul.wide.s32 	%rd110, %r248, 4;
	add.s64 	%rd111, %rd1, %rd110;
	ld.global.u32 	%r249, [%rd111];
	st.shared.u32 	[%r38+8], %r249;
$L__BB0_29:
	setp.ne.s32 	%p21, %r410, %r20;
	@%p21 bra 	$L__BB0_16;
$L__BB0_30:
	bar.sync 	0;
	cvt.rn.f32.s32 	%f1, %r84;
	setp.lt.s32 	%p22, %r84, 1;
	mul.f32 	%f2, %f1, 0f4B000000;
	selp.f32 	%f3, %f2, %f1, %p22;
	selp.f32 	%f4, 0fC1B80000, 0f00000000, %p22;
	mov.b32 	%r251, %f3;
	add.s32 	%r252, %r251, -1060439283;
	and.b32  	%r253, %r252, -8388608;
	sub.s32 	%r254, %r251, %r253;
	mov.b32 	%f5, %r254;
	cvt.rn.f32.s32 	%f6, %r253;
	fma.rn.f32 	%f7, %f6, 0f34000000, %f4;
	add.f32 	%f8, %f5, 0fBF800000;
	fma.rn.f32 	%f9, %f8, 0f3DC6B27F, 0fBE2C7F30;
	fma.rn.f32 	%f10, %f9, %f8, 0f3E2FCF2A;
	fma.rn.f32 	%f11, %f10, %f8, 0fBE374E43;
	fma.rn.f32 	%f12, %f11, %f8, 0f3E520BF4;
	fma.rn.f32 	%f13, %f12, %f8, 0fBE763C8B;
	fma.rn.f32 	%f14, %f13, %f8, 0f3E93BF99;
	fma.rn.f32 	%f15, %f14, %f8, 0fBEB8AA49;
	fma.rn.f32 	%f16, %f15, %f8, 0f3EF6384A;
	fma.rn.f32 	%f17, %f16, %f8, 0fBF38AA3B;
	mul.f32 	%f18, %f8, %f17;
	mul.f32 	%f19, %f8, %f18;
	fma.rn.f32 	%f20, %f8, 0f3FB8AA3B, %f19;
	add.f32 	%f21, %f7, %f20;
	setp.gt.u32 	%p23, %r251, 2139095039;
	fma.rn.f32 	%f22, %f3, 0f7F800000, 0f7F800000;
	selp.f32 	%f23, %f22, %f21, %p23;
	setp.eq.f32 	%p24, %f3, 0f00000000;
	selp.f32 	%f24, 0fFF800000, %f23, %p24;
	cvt.rzi.s32.f32 	%r255, %f24;
	mov.f64 	%fd1, 0d4000000000000000;
	{
	.reg .b32 %temp; 
	mov.b64 	{%temp, %r39}, %fd1;
	}
	mul.lo.s32 	%r40, %r80, %r1;
	max.s32 	%r256, %r255, 0;
	add.s32 	%r41, %r256, 1;
	add.s32 	%r42, %r80, -1;
	and.b32  	%r43, %r80, 7;
	add.s32 	%r44, %r43, -1;
	and.b32  	%r45, %r80, 3;
	add.s32 	%r46, %r45, -1;
	and.b32  	%r47, %r80, 2147483640;
	and.b32  	%r48, %r80, 1;
	neg.s32 	%r423, %r47;
	shl.b32 	%r50, %r80, 2;
	shl.b32 	%r257, %r40, 2;
	mov.u32 	%r258, state_vectors;
	add.s32 	%r259, %r257, %r258;
	add.s32 	%r51, %r259, 16;
	add.s32 	%r52, %r1, 1;
	mov.b32 	%r415, 1;
$L__BB0_31:
	setp.eq.s32 	%p25, %r415, %r41;
	@%p25 bra 	$L__BB0_46;
	setp.lt.s32 	%p26, %r39, 0;
	cvt.rn.f64.u32 	%fd2, %r415;
	{
	.reg .b32 %temp; 
	mov.b64 	{%temp, %r260}, %fd2;
	}
	shr.u32 	%r261, %r260, 20;
	and.b32  	%r262, %r261, 2047;
	add.s32 	%r263, %r262, -1012;
	mov.b64 	%rd112, %fd2;
	shl.b64 	%rd113, %rd112, %r263;
	setp.eq.s64 	%p27, %rd113, -9223372036854775808;
	{ // callseq 0, 0
	.param .b64 param0;
	st.param.f64 	[param0], %fd2;
	.param .b64 retval0;
	call.uni (retval0), 
	__internal_accurate_pow, 
	(
	param0
	);
	ld.param.f64 	%fd3, [retval0];
	} // callseq 0
	neg.f64 	%fd5, %fd3;
	selp.f64 	%fd6, %fd5, %fd3, %p27;
	selp.f64 	%fd7, %fd6, %fd3, %p26;
	cvt.rzi.s32.f64 	%r264, %fd7;
	rem.s32 	%r265, %r52, %r264;
	setp.ne.s32 	%p28, %r265, 0;
	@%p28 bra 	$L__BB0_45;
	setp.lt.s32 	%p30, %r80, 1;
	add.s32 	%r266, %r415, -1;
	cvt.rn.f64.s32 	%fd8, %r266;
	{
	.reg .b32 %temp; 
	mov.b64 	{%temp, %r267}, %fd8;
	}
	shr.u32 	%r268, %r267, 20;
	and.b32  	%r269, %r268, 2047;
	add.s32 	%r270, %r269, -1012;
	mov.b64 	%rd115, %fd8;
	shl.b64 	%rd116, %rd115, %r270;
	setp.eq.s64 	%p31, %rd116, -9223372036854775808;
	{ // callseq 1, 0
	.param .b64 param0;
	st.param.f64 	[param0], %fd8;
	.param .b64 retval0;
	call.uni (retval0), 
	__internal_accurate_pow, 
	(
	param0
	);
	ld.param.f64 	%fd9, [retval0];
	} // callseq 1
	neg.f64 	%fd11, %fd9;
	selp.f64 	%fd12, %fd11, %fd9, %p31;
	selp.f64 	%fd13, %fd12, %fd9, %p26;
	setp.eq.s32 	%p32, %r266, 0;
	selp.f64 	%fd14, 0d3FF0000000000000, %fd13, %p32;
	cvt.rzi.s32.f64 	%r271, %fd14;
	sub.s32 	%r54, %r1, %r271;
	@%p30 bra 	$L__BB0_45;
	setp.lt.u32 	%p33, %r42, 7;
	mul.lo.s32 	%r55, %r54, %r80;
	mov.b32 	%r420, 0;
	@%p33 bra 	$L__BB0_37;
	mad.lo.s32 	%r274, %r50, %r54, %r258;
	add.s32 	%r417, %r274, 16;
	mov.u32 	%r416, %r51;
	mov.u32 	%r418, %r423;
$L__BB0_36:
	.pragma "nounroll";
	ld.shared.u32 	%r275, [%r417+-16];
	add.s32 	%r276, %r275, %r40;
	shl.b32 	%r277, %r276, 2;
	add.s32 	%r279, %r258, %r277;
	ld.shared.u32 	%r280, [%r279];
	st.shared.u32 	[%r416+-16], %r280;
	ld.shared.u32 	%r281, [%r417+-12];
	add.s32 	%r282, %r281, %r40;
	shl.b32 	%r283, %r282, 2;
	add.s32 	%r284, %r258, %r283;
	ld.shared.u32 	%r285, [%r284];
	st.shared.u32 	[%r416+-12], %r285;
	ld.shared.u32 	%r286, [%r417+-8];
	add.s32 	%r287, %r286, %r40;
	shl.b32 	%r288, %r287, 2;
	add.s32 	%r289, %r258, %r288;
	ld.shared.u32 	%r290, [%r289];
	st.shared.u32 	[%r416+-8], %r290;
	ld.shared.u32 	%r291, [%r417+-4];
	add.s32 	%r292, %r291, %r40;
	shl.b32 	%r293, %r292, 2;
	add.s32 	%r294, %r258, %r293;
	ld.shared.u32 	%r295, [%r294];
	st.shared.u32 	[%r416+-4], %r295;
	ld.shared.u32 	%r296, [%r417];
	add.s32 	%r297, %r296, %r40;
	shl.b32 	%r298, %r297, 2;
	add.s32 	%r299, %r258, %r298;
	ld.shared.u32 	%r300, [%r299];
	st.shared.u32 	[%r416], %r300;
	ld.shared.u32 	%r301, [%r417+4];
	add.s32 	%r302, %r301, %r40;
	shl.b32 	%r303, %r302, 2;
	add.s32 	%r304, %r258, %r303;
	ld.shared.u32 	%r305, [%r304];
	st.shared.u32 	[%r416+4], %r305;
	ld.shared.u32 	%r306, [%r417+8];
	add.s32 	%r307, %r306, %r40;
	shl.b32 	%r308, %r307, 2;
	add.s32 	%r309, %r258, %r308;
	ld.shared.u32 	%r310, [%r309];
	st.shared.u32 	[%r416+8], %r310;
	ld.shared.u32 	%r311, [%r417+12];
	add.s32 	%r312, %r311, %r40;
	shl.b32 	%r313, %r312, 2;
	add.s32 	%r314, %r258, %r313;
	ld.shared.u32 	%r315, [%r314];
	st.shared.u32 	[%r416+12], %r315;
	add.s32 	%r418, %r418, 8;
	add.s32 	%r417, %r417, 32;
	add.s32 	%r416, %r416, 32;
	setp.ne.s32 	%p34, %r418, 0;
	mov.u32 	%r420, %r47;
	@%p34 bra 	$L__BB0_36;
$L__BB0_37:
	setp.eq.s32 	%p35, %r43, 0;
	@%p35 bra 	$L__BB0_45;
	setp.lt.u32 	%p36, %r44, 3;
	@%p36 bra 	$L__BB0_40;
	add.s32 	%r316, %r420, %r55;
	shl.b32 	%r317, %r316, 2;
	add.s32 	%r319, %r258, %r317;
	ld.shared.u32 	%r320, [%r319];
	add.s32 	%r321, %r320, %r40;
	shl.b32 	%r322, %r321, 2;
	add.s32 	%r323, %r258, %r322;
	ld.shared.u32 	%r324, [%r323];
	add.s32 	%r325, %r420, %r40;
	shl.b32 	%r326, %r325, 2;
	add.s32 	%r327, %r258, %r326;
	st.shared.u32 	[%r327], %r324;
	ld.shared.u32 	%r328, [%r319+4];
	add.s32 	%r329, %r328, %r40;
	shl.b32 	%r330, %r329, 2;
	add.s32 	%r331, %r258, %r330;
	ld.shared.u32 	%r332, [%r331];
	st.shared.u32 	[%r327+4], %r332;
	ld.shared.u32 	%r333, [%r319+8];
	add.s32 	%r334, %r333, %r40;
	shl.b32 	%r335, %r334, 2;
	add.s32 	%r336, %r258, %r335;
	ld.shared.u32 	%r337, [%r336];
	st.shared.u32 	[%r327+8], %r337;
	ld.shared.u32 	%r338, [%r319+12];
	add.s32 	%r339, %r338, %r40;
	shl.b32 	%r340, %r339, 2;
	add.s32 	%r341, %r258, %r340;
	ld.shared.u32 	%r342, [%r341];
	st.shared.u32 	[%r327+12], %r342;
	add.s32 	%r420, %r420, 4;
$L__BB0_40:
	setp.eq.s32 	%p37, %r45, 0;
	@%p37 bra 	$L__BB0_45;
	setp.eq.s32 	%p38, %r46, 0;
	@%p38 bra 	$L__BB0_43;
	add.s32 	%r343, %r420, %r55;
	shl.b32 	%r344, %r343, 2;
	add.s32 	%r346, %r258, %r344;
	ld.shared.u32 	%r347, [%r346];
	add.s32 	%r348, %r347, %r40;
	shl.b32 	%r349, %r348, 2;
	add.s32 	%r350, %r258, %r349;
	ld.shared.u32 	%r351, [%r350];
	add.s32 	%r352, %r420, %r40;
	shl.b32 	%r353, %r352, 2;
	add.s32 	%r354, %r258, %r353;
	st.shared.u32 	[%r354], %r351;
	ld.shared.u32 	%r355, [%r346+4];
	add.s32 	%r356, %r355, %r40;
	shl.b32 	%r357, %r356, 2;
	add.s32 	%r358, %r258, %r357;
	ld.shared.u32 	%r359, [%r358];
	st.shared.u32 	[%r354+4], %r359;
	add.s32 	%r420, %r420, 2;
$L__BB0_43:
	setp.eq.s32 	%p39, %r48, 0;
	@%p39 bra 	$L__BB0_45;
	add.s32 	%r360, %r420, %r55;
	shl.b32 	%r361, %r360, 2;
	add.s32 	%r363, %r258, %r361;
	ld.shared.u32 	%r364, [%r363];
	add.s32 	%r365, %r364, %r40;
	shl.b32 	%r366, %r365, 2;
	add.s32 	%r367, %r258, %r366;
	ld.shared.u32 	%r368, [%r367];
	add.s32 	%r369, %r420, %r40;
	shl.b32 	%r370, %r369, 2;
	add.s32 	%r371, %r258, %r370;
	st.shared.u32 	[%r371], %r368;
$L__BB0_45:
	bar.sync 	0;
	add.s32 	%r415, %r415, 1;
	bra.uni 	$L__BB0_31;
$L__BB0_46:
	setp.lt.s32 	%p40, %r80, 1;
	setp.ne.s32 	%p41, %r1, 0;
	or.pred  	%p42, %p41, %p40;
	@%p42 bra 	$L__BB0_58;
	add.s32 	%r373, %r84, -1;
	mul.lo.s32 	%r69, %r373, %r80;
	setp.lt.u32 	%p43, %r80, 8;
	mov.b32 	%r425, 0;
	@%p43 bra 	$L__BB0_50;
	shl.b32 	%r374, %r69, 2;
	add.s32 	%r376, %r374, %r258;
	add.s32 	%r422, %r376, 16;
	add.s64 	%rd124, %rd3, 16;
$L__BB0_49:
	.pragma "nounroll";
	ld.shared.u32 	%r377, [%r422+-16];
	st.global.u32 	[%rd124+-16], %r377;
	ld.shared.u32 	%r378, [%r422+-12];
	st.global.u32 	[%rd124+-12], %r378;
	ld.shared.u32 	%r379, [%r422+-8];
	st.global.u32 	[%rd124+-8], %r379;
	ld.shared.u32 	%r380, [%r422+-4];
	st.global.u32 	[%rd124+-4], %r380;
	ld.shared.u32 	%r381, [%r422];
	st.global.u32 	[%rd124], %r381;
	ld.shared.u32 	%r382, [%r422+4];
	st.global.u32 	[%rd124+4], %r382;
	ld.shared.u32 	%r383, [%r422+8];
	st.global.u32 	[%rd124+8], %r383;
	ld.shared.u32 	%r384, [%r422+12];
	st.global.u32 	[%rd124+12], %r384;
	add.s32 	%r423, %r423, 8;
	add.s32 	%r422, %r422, 32;
	add.s64 	%rd124, %rd124, 32;
	setp.ne.s32 	%p44, %r423, 0;
	mov.u32 	%r425, %r47;
	@%p44 bra 	$L__BB0_49;
$L__BB0_50:
	setp.eq.s32 	%p45, %r43, 0;
	@%p45 bra 	$L__BB0_58;
	setp.lt.u32 	%p46, %r43, 4;
	@%p46 bra 	$L__BB0_53;
	add.s32 	%r385, %r425, %r69;
	shl.b32 	%r386, %r385, 2;
	add.s32 	%r388, %r258, %r386;
	ld.shared.u32 	%r389, [%r388];
	mul.wide.u32 	%rd118, %r425, 4;
	add.s64 	%rd119, %rd3, %rd118;
	st.global.u32 	[%rd119], %r389;
	ld.shared.u32 	%r390, [%r388+4];
	st.global.u32 	[%rd119+4], %r390;
	ld.shared.u32 	%r391, [%r388+8];
	st.global.u32 	[%rd119+8], %r391;
	ld.shared.u32 	%r392, [%r388+12];
	st.global.u32 	[%rd119+12], %r392;
	add.s32 	%r425, %r425, 4;
$L__BB0_53:
	setp.eq.s32 	%p47, %r45, 0;
	@%p47 bra 	$L__BB0_58;
	setp.eq.s32 	%p48, %r46, 0;
	@%p48 bra 	$L__BB0_56;
	add.s32 	%r393, %r425, %r69;
	shl.b32 	%r394, %r393, 2;
	add.s32 	%r396, %r258, %r394;
	ld.shared.u32 	%r397, [%r396];
	mul.wide.u32 	%rd120, %r425, 4;
	add.s64 	%rd121, %rd3, %rd120;
	st.global.u32 	[%rd121], %r397;
	ld.shared.u32 	%r398, [%r396+4];
	st.global.u32 	[%rd121+4], %r398;
	add.s32 	%r425, %r425, 2;
$L__BB0_56:
	setp.eq.s32 	%p49, %r48, 0;
	@%p49 bra 	$L__BB0_58;
	add.s32 	%r399, %r425, %r69;
	shl.b32 	%r400, %r399, 2;
	add.s32 	%r402, %r258, %r400;
	ld.shared.u32 	%r403, [%r402];
	mul.wide.u32 	%rd122, %r425, 4;
	add.s64 	%rd123, %rd3, %rd122;
	st.global.u32 	[%rd123], %r403;
$L__BB0_58:
	ret;

}
.func  (.param .b64 func_retval0) __internal_accurate_pow(
	.param .b64 __internal_accurate_pow_param_0
)
{
	.reg .pred 	%p<8>;
	.reg .b32 	%r<46>;
	.reg .b32 	%f<3>;
	.reg .b64 	%fd<109>;

	ld.param.f64 	%fd10, [__internal_accurate_pow_param_0];
	mov.f64 	%fd11, 0d4000000000000000;
	{
	.reg .b32 %temp; 
	mov.b64 	{%temp, %r8}, %fd11;
	}
	{
	.reg .b32 %temp; 
	mov.b64 	{%r9, %temp}, %fd11;
	}
	shr.u32 	%r10, %r8, 20;
	setp.lt.u32 	%p1, %r8, 1048576;
	mov.f64 	%fd12, 0d4360000000000000;
	{
	.reg .b32 %temp; 
	mov.b64 	{%temp, %r11}, %fd12;
	}
	{
	.reg .b32 %temp; 
	mov.b64 	{%r12, %temp}, %fd12;
	}
	shr.u32 	%r13, %r11, 20;
	add.s32 	%r14, %r13, -54;
	selp.b32 	%r15, %r12, %r9, %p1;
	selp.b32 	%r16, %r11, %r8, %p1;
	selp.b32 	%r1, %r14, %r10, %p1;
	add.s32 	%r45, %r1, -1023;
	and.b32  	%r17, %r16, -2146435073;
	or.b32  	%r18, %r17, 1072693248;
	mov.b64 	%fd107, {%r15, %r18};
	setp.lt.u32 	%p2, %r18, 1073127583;
	@%p2 bra 	$L__BB1_2;
	{
	.reg .b32 %temp; 
	mov.b64 	{%r19, %temp}, %fd107;
	}
	{
	.reg .b32 %temp; 
	mov.b64 	{%temp, %r20}, %fd107;
	}
	add.s32 	%r21, %r20, -1048576;
	mov.b64 	%fd107, {%r19, %r21};
	add.s32 	%r45, %r1, -1022;
$L__BB1_2:
	add.f64 	%fd13, %fd107, 0dBFF0000000000000;
	add.f64 	%fd14, %fd107, 0d3FF0000000000000;
	rcp.approx.ftz.f64 	%fd15, %fd14;
	neg.f64 	%fd16, %fd14;
	fma.rn.f64 	%fd17, %fd16, %fd15, 0d3FF0000000000000;
	fma.rn.f64 	%fd18, %fd17, %fd17, %fd17;
	fma.rn.f64 	%fd19, %fd18, %fd15, %fd15;
	mul.f64 	%fd20, %fd13, %fd19;
	fma.rn.f64 	%fd21, %fd13, %fd19, %fd20;
	mul.f64 	%fd22, %fd21, %fd21;
	fma.rn.f64 	%fd23, %fd22, 0d3EB0F5FF7D2CAFE2, 0d3ED0F5D241AD3B5A;
	fma.rn.f64 	%fd24, %fd23, %fd22, 0d3EF3B20A75488A3F;
	fma.rn.f64 	%fd25, %fd24, %fd22, 0d3F1745CDE4FAECD5;
	fma.rn.f64 	%fd26, %fd25, %fd22, 0d3F3C71C7258A578B;
	fma.rn.f64 	%fd27, %fd26, %fd22, 0d3F6249249242B910;
	fma.rn.f64 	%fd28, %fd27, %fd22, 0d3F89999999999DFB;
	sub.f64 	%fd29, %fd13, %fd21;
	add.f64 	%fd30, %fd29, %fd29;
	neg.f64 	%fd31, %fd21;
	fma.rn.f64 	%fd32, %fd31, %fd13, %fd30;
	mul.f64 	%fd33, %fd19, %fd32;
	fma.rn.f64 	%fd34, %fd22, %fd28, 0d3FB5555555555555;
	mov.f64 	%fd35, 0d3FB5555555555555;
	sub.f64 	%fd36, %fd35, %fd34;
	fma.rn.f64 	%fd37, %fd22, %fd28, %fd36;
	add.f64 	%fd38, %fd37, 0dBC46A4CB00B9E7B0;
	add.f64 	%fd39, %fd34, %fd38;
	sub.f64 	%fd40, %fd34, %fd39;
	add.f64 	%fd41, %fd38, %fd40;
	mul.rn.f64 	%fd42, %fd21, %fd21;
	neg.f64 	%fd43, %fd42;
	fma.rn.f64 	%fd44, %fd21, %fd21, %fd43;
	{
	.reg .b32 %temp; 
	mov.b64 	{%r22, %temp}, %fd33;
	}
	{
	.reg .b32 %temp; 
	mov.b64 	{%temp, %r23}, %fd33;
	}
	add.s32 	%r24, %r23, 1048576;
	mov.b64 	%fd45, {%r22, %r24};
	fma.rn.f64 	%fd46, %fd21, %fd45, %fd44;
	mul.rn.f64 	%fd47, %fd42, %fd21;
	neg.f64 	%fd48, %fd47;
	fma.rn.f64 	%fd49, %fd42, %fd21, %fd48;
	fma.rn.f64 	%fd50, %fd42, %fd33, %fd49;
	fma.rn.f64 	%fd51, %fd46, %fd21, %fd50;
	mul.rn.f64 	%fd52, %fd39, %fd47;
	neg.f64 	%fd53, %fd52;
	fma.rn.f64 	%fd54, %fd39, %fd47, %fd53;
	fma.rn.f64 	%fd55, %fd39, %fd51, %fd54;
	fma.rn.f64 	%fd56, %fd41, %fd47, %fd55;
	add.f64 	%fd57, %fd52, %fd56;
	sub.f64 	%fd58, %fd52, %fd57;
	add.f64 	%fd59, %fd56, %fd58;
	add.f64 	%fd60, %fd21, %fd57;
	sub.f64 	%fd61, %fd21, %fd60;
	add.f64 	%fd62, %fd57, %fd61;
	add.f64 	%fd63, %fd59, %fd62;
	add.f64 	%fd64, %fd33, %fd63;
	add.f64 	%fd65, %fd60, %fd64;
	sub.f64 	%fd66, %fd60, %fd65;
	add.f64 	%fd67, %fd64, %fd66;
	xor.b32  	%r25, %r45, -2147483648;
	mov.b32 	%r26, 1127219200;
	mov.b64 	%fd68, {%r25, %r26};
	mov.b32 	%r27, -2147483648;
	mov.b64 	%fd69, {%r27, %r26};
	sub.f64 	%fd70, %fd68, %fd69;
	fma.rn.f64 	%fd71, %fd70, 0d3FE62E42FEFA39EF, %fd65;
	fma.rn.f64 	%fd72, %fd70, 0dBFE62E42FEFA39EF, %fd71;
	sub.f64 	%fd73, %fd72, %fd65;
	sub.f64 	%fd74, %fd67, %fd73;
	fma.rn.f64 	%fd75, %fd70, 0d3C7ABC9E3B39803F, %fd74;
	add.f64 	%fd76, %fd71, %fd75;
	sub.f64 	%fd77, %fd71, %fd76;
	add.f64 	%fd78, %fd75, %fd77;
	{
	.reg .b32 %temp; 
	mov.b64 	{%temp, %r28}, %fd10;
	}
	{
	.reg .b32 %temp; 
	mov.b64 	{%r29, %temp}, %fd10;
	}
	shl.b32 	%r30, %r28, 1;
	setp.gt.u32 	%p3, %r30, -33554433;
	and.b32  	%r31, %r28, -15728641;
	selp.b32 	%r32, %r31, %r28, %p3;
	mov.b64 	%fd79, {%r29, %r32};
	mul.rn.f64 	%fd80, %fd76, %fd79;
	neg.f64 	%fd81, %fd80;
	fma.rn.f64 	%fd82, %fd76, %fd79, %fd81;
	fma.rn.f64 	%fd83, %fd78, %fd79, %fd82;
	add.f64 	%fd4, %fd80, %fd83;
	sub.f64 	%fd84, %fd80, %fd4;
	add.f64 	%fd5, %fd83, %fd84;
	fma.rn.f64 	%fd85, %fd4, 0d3FF71547652B82FE, 0d4338000000000000;
	{
	.reg .b32 %temp; 
	mov.b64 	{%r5, %temp}, %fd85;
	}
	mov.f64 	%fd86, 0dC338000000000000;
	add.rn.f64 	%fd87, %fd85, %fd86;
	fma.rn.f64 	%fd88, %fd87, 0dBFE62E42FEFA39EF, %fd4;
	fma.rn.f64 	%fd89, %fd87, 0dBC7ABC9E3B39803F, %fd88;
	fma.rn.f64 	%fd90, %fd89, 0d3E5ADE1569CE2BDF, 0d3E928AF3FCA213EA;
	fma.rn.f64 	%fd91, %fd90, %fd89, 0d3EC71DEE62401315;
	fma.rn.f64 	%fd92, %fd91, %fd89, 0d3EFA01997C89EB71;
	fma.rn.f64 	%fd93, %fd92, %fd89, 0d3F2A01A014761F65;
	fma.rn.f64 	%fd94, %fd93, %fd89, 0d3F56C16C1852B7AF;
	fma.rn.f64 	%fd95, %fd94, %fd89, 0d3F81111111122322;
	fma.rn.f64 	%fd96, %fd95, %fd89, 0d3FA55555555502A1;
	fma.rn.f64 	%fd97, %fd96, %fd89, 0d3FC5555555555511;
	fma.rn.f64 	%fd98, %fd97, %fd89, 0d3FE000000000000B;
	fma.rn.f64 	%fd99, %fd98, %fd89, 0d3FF0000000000000;
	fma.rn.f64 	%fd100, %fd99, %fd89, 0d3FF0000000000000;
	{
	.reg .b32 %temp; 
	mov.b64 	{%r6, %temp}, %fd100;
	}
	{
	.reg .b32 %temp; 
	mov.b64 	{%temp, %r7}, %fd100;
	}
	shl.b32 	%r33, %r5, 20;
	add.s32 	%r34, %r33, %r7;
	mov.b64 	%fd108, {%r6, %r34};
	{
	.reg .b32 %temp; 
	mov.b64 	{%temp, %r35}, %fd4;
	}
	mov.b32 	%f2, %r35;
	abs.f32 	%f1, %f2;
	setp.lt.f32 	%p4, %f1, 0f4086232B;
	@%p4 bra 	$L__BB1_5;
	setp.lt.f64 	%p5, %fd4, 0d0000000000000000;
	add.f64 	%fd101, %fd4, 0d7FF0000000000000;
	selp.f64 	%fd108, 0d0000000000000000, %fd101, %p5;
	setp.geu.f32 	%p6, %f1, 0f40874800;
	@%p6 bra 	$L__BB1_5;
	shr.u32 	%r36, %r5, 31;
	add.s32 	%r37, %r5, %r36;
	shr.s32 	%r38, %r37, 1;
	shl.b32 	%r39, %r38, 20;
	add.s32 	%r40, %r7, %r39;
	mov.b64 	%fd102, {%r6, %r40};
	sub.s32 	%r41, %r5, %r38;
	shl.b32 	%r42, %r41, 20;
	add.s32 	%r43, %r42, 1072693248;
	mov.b32 	%r44, 0;
	mov.b64 	%fd103, {%r44, %r43};
	mul.f64 	%fd108, %fd103, %fd102;
$L__BB1_5:
	abs.f64 	%fd104, %fd108;
	setp.eq.f64 	%p7, %fd104, 0d7FF0000000000000;
	fma.rn.f64 	%fd105, %fd108, %fd5, %fd108;
	selp.f64 	%fd106, %fd108, %fd105, %p7;
	st.param.f64 	[func_retval0], %fd106;
	ret;

}


// ===== COMPILED SASS (sm_100) =====

	.target	sm_100

	.elftype	@"ET_EXEC"


//--------------------- .note.nv.tkinfo           --------------------------
	.section	.note.nv.tkinfo,"",@"SHT_NOTE"
	.sectionflags	@"SHF_NOTE_NV_TKINFO"
	.tkinfo
        /*0018*/ 	.word	0x00000002
        /*0030*/ 	.string	""
        /*0030*/ 	.string	"ptxas"
        /*0030*/ 	.string	"Cuda compilation tools, release 13.0, V13.0.88"
        /*0030*/ 	.string	"Build cuda_13.0.r13.0/compiler.36424714_0"
        /*0030*/ 	.string	"-arch sm_100 -m 64 "



//--------------------- .note.nv.cuinfo           --------------------------
	.section	.note.nv.cuinfo,"",@"SHT_NOTE"
	.sectionflags	@"SHF_NOTE_NV_CUINFO"
        /*0018*/ 	.short	0x0002
        /*001a*/ 	.short	0x0064
        /*001c*/ 	.short	0x0082
	.zero		2


//--------------------- .nv.info                  --------------------------
	.section	.nv.info,"",@"SHT_CUDA_INFO"
	.align	4


	//----- nvinfo : EIATTR_REGCOUNT
	.align		4
        /*0000*/ 	.byte	0x04, 0x2f
        /*0002*/ 	.short	(.L_1 - .L_0)
	.align		4
.L_0:
        /*0004*/ 	.word	index@(_Z10DFA_kernalPiS_iiiiiS_ii)
        /*0008*/ 	.word	0x00000028


	//----- nvinfo : EIATTR_FRAME_SIZE
	.align		4
.L_1:
        /*000c*/ 	.byte	0x04, 0x11
        /*000e*/ 	.short	(.L_3 - .L_2)
	.align		4
.L_2:
        /*0010*/ 	.word	index@($_Z10DFA_kernalPiS_iiiiiS_ii$__internal_accurate_pow)
        /*0014*/ 	.word	0x00000000


	//----- nvinfo : EIATTR_FRAME_SIZE
	.align		4
.L_3:
        /*0018*/ 	.byte	0x04, 0x11
        /*001a*/ 	.short	(.L_5 - .L_4)
	.align		4
.L_4:
        /*001c*/ 	.word	index@(_Z10DFA_kernalPiS_iiiiiS_ii)
        /*0020*/ 	.word	0x00000000


	//----- nvinfo : EIATTR_MIN_STACK_SIZE
	.align		4
.L_5:
        /*0024*/ 	.byte	0x04, 0x12
        /*0026*/ 	.short	(.L_7 - .L_6)
	.align		4
.L_6:
        /*0028*/ 	.word	index@(_Z10DFA_kernalPiS_iiiiiS_ii)
        /*002c*/ 	.word	0x00000000
.L_7:


//--------------------- .nv.compat                --------------------------
	.section	.nv.compat,"",@"SHT_CUDA_COMPAT_INFO"
	.align	4
        /*0000*/ 	.byte	0x02, 0x09, 0x00, 0x00, 0x02, 0x02, 0x01, 0x00, 0x02, 0x05, 0x05, 0x00, 0x03, 0x07, 0x01, 0x01
        /*0010*/ 	.byte	0x02, 0x03, 0x00, 0x00, 0x02, 0x06, 0x01, 0x00, 0x04, 0x0b, 0x08, 0x00, 0x01, 0x00, 0x00, 0x00
        /*0020*/ 	.byte	0x00, 0x00, 0x00, 0x00


//--------------------- .nv.info._Z10DFA_kernalPiS_iiiiiS_ii --------------------------
	.section	.nv.info._Z10DFA_kernalPiS_iiiiiS_ii,"",@"SHT_CUDA_INFO"
	.sectionflags	@""
	.align	4


	//----- nvinfo : EIATTR_CUDA_API_VERSION
	.align		4
        /*0000*/ 	.byte	0x04, 0x37
        /*0002*/ 	.short	(.L_9 - .L_8)
.L_8:
        /*0004*/ 	.word	0x00000082


	//----- nvinfo : EIATTR_KPARAM_INFO
	.align		4
.L_9:
        /*0008*/ 	.byte	0x04, 0x17
        /*000a*/ 	.short	(.L_11 - .L_10)
.L_10:
        /*000c*/ 	.word	0x00000000
        /*0010*/ 	.short	0x0009
        /*0012*/ 	.short	0x0034
        /*0014*/ 	.byte	0x00, 0xf0, 0x11, 0x00


	//----- nvinfo : EIATTR_KPARAM_INFO
	.align		4
.L_11:
        /*0018*/ 	.byte	0x04, 0x17
        /*001a*/ 	.short	(.L_13 - .L_12)
.L_12:
        /*001c*/ 	.word	0x00000000
        /*0020*/ 	.short	0x0008
        /*0022*/ 	.short	0x0030
        /*0024*/ 	.byte	0x00, 0xf0, 0x11, 0x00


	//----- nvinfo : EIATTR_KPARAM_INFO
	.align		4
.L_13:
        /*0028*/ 	.byte	0x04, 0x17
        /*002a*/ 	.short	(.L_15 - .L_14)
.L_14:
        /*002c*/ 	.word	0x00000000
        /*0030*/ 	.short	0x0007
        /*0032*/ 	.short	0x0028
        /*0034*/ 	.byte	0x00, 0xf5, 0x21, 0x00


	//----- nvinfo : EIATTR_KPARAM_INFO
	.align		4
.L_15:
        /*0038*/ 	.byte	0x04, 0x17
        /*003a*/ 	.short	(.L_17 - .L_16)
.L_16:
        /*003c*/ 	.word	0x00000000
        /*0040*/ 	.short	0x0006
        /*0042*/ 	.short	0x0020
        /*0044*/ 	.byte	0x00, 0xf0, 0x11, 0x00


	//----- nvinfo : EIATTR_KPARAM_INFO
	.align		4
.L_17:
        /*0048*/ 	.byte	0x04, 0x17
        /*004a*/ 	.short	(.L_19 - .L_18)
.L_18:
        /*004c*/ 	.word	0x00000000
        /*0050*/ 	.short	0x0005
        /*0052*/ 	.short	0x001c
        /*0054*/ 	.byte	0x00, 0xf0, 0x11, 0x00


	//----- nvinfo : EIATTR_KPARAM_INFO
	.align		4
.L_19:
        /*0058*/ 	.byte	0x04, 0x17
        /*005a*/ 	.short	(.L_21 - .L_20)
.L_20:
        /*005c*/ 	.word	0x00000000
        /*0060*/ 	.short	0x0004
        /*0062*/ 	.short	0x0018
        /*0064*/ 	.byte	0x00, 0xf0, 0x11, 0x00


	//----- nvinfo : EIATTR_KPARAM_INFO
	.align		4
.L_21:
        /*0068*/ 	.byte	0x04, 0x17
        /*006a*/ 	.short	(.L_23 - .L_22)
.L_22:
        /*006c*/ 	.word	0x00000000
        /*0070*/ 	.short	0x0003
        /*0072*/ 	.short	0x0014
        /*0074*/ 	.byte	0x00, 0xf0, 0x11, 0x00


	//----- nvinfo : EIATTR_KPARAM_INFO
	.align		4
.L_23:
        /*0078*/ 	.byte	0x04, 0x17
        /*007a*/ 	.short	(.L_25 - .L_24)
.L_24:
        /*007c*/ 	.word	0x00000000
        /*0080*/ 	.short	0x0002
        /*0082*/ 	.short	0x0010
        /*0084*/ 	.byte	0x00, 0xf0, 0x11, 0x00


	//----- nvinfo : EIATTR_KPARAM_INFO
	.align		4
.L_25:
        /*0088*/ 	.byte	0x04, 0x17
        /*008a*/ 	.short	(.L_27 - .L_26)
.L_26:
        /*008c*/ 	.word	0x00000000
        /*0090*/ 	.short	0x0001
        /*0092*/ 	.short	0x0008
        /*0094*/ 	.byte	0x00, 0xf5, 0x21, 0x00


	//----- nvinfo : EIATTR_KPARAM_INFO
	.align		4
.L_27:
        /*0098*/ 	.byte	0x04, 0x17
        /*009a*/ 	.short	(.L_29 - .L_28)
.L_28:
        /*009c*/ 	.word	0x00000000
        /*00a0*/ 	.short	0x0000
        /*00a2*/ 	.short	0x0000
        /*00a4*/ 	.byte	0x00, 0xf5, 0x21, 0x00


	//----- nvinfo : EIATTR_SPARSE_MMA_MASK
	.align		4
.L_29:
        /*00a8*/ 	.byte	0x03, 0x50
        /*00aa*/ 	.short	0x0000


	//----- nvinfo : EIATTR_MAXREG_COUNT
	.align		4
        /*00ac*/ 	.byte	0x03, 0x1b
        /*00ae*/ 	.short	0x00ff


	//----- nvinfo : EIATTR_NUM_BARRIERS
	.align		4
        /*00b0*/ 	.byte	0x02, 0x4c
        /*00b2*/ 	.byte	0x01
	.zero		1


	//----- nvinfo : EIATTR_MERCURY_ISA_VERSION
	.align		4
        /*00b4*/ 	.byte	0x03, 0x5f
        /*00b6*/ 	.short	0x0101


	//----- nvinfo : EIATTR_VRC_CTA_INIT_COUNT
	.align		4
        /*00b8*/ 	.byte	0x02, 0x4a
	.zero		1
	.zero		1


	//----- nvinfo : EIATTR_EXIT_INSTR_OFFSETS
	.align		4
        /*00bc*/ 	.byte	0x04, 0x1c
        /*00be*/ 	.short	(.L_31 - .L_30)


	//   ....[0]....
.L_30:
        /*00c0*/ 	.word	0x000026a0


	//   ....[1]....
        /*00c4*/ 	.word	0x00002940


	//   ....[2]....
        /*00c8*/ 	.word	0x00002a70


	//   ....[3]....
        /*00cc*/ 	.word	0x00002b60


	//   ....[4]....
        /*00d0*/ 	.word	0x00002bd0


	//----- nvinfo : EIATTR_CRS_STACK_SIZE
	.align		4
.L_31:
        /*00d4*/ 	.byte	0x04, 0x1e
        /*00d6*/ 	.short	(.L_33 - .L_32)
.L_32:
        /*00d8*/ 	.word	0x00000000


	//----- nvinfo : EIATTR_CBANK_PARAM_SIZE
	.align		4
.L_33:
        /*00dc*/ 	.byte	0x03, 0x19
        /*00de*/ 	.short	0x0038


	//----- nvinfo : EIATTR_PARAM_CBANK
	.align		4
        /*00e0*/ 	.byte	0x04, 0x0a
        /*00e2*/ 	.short	(.L_35 - .L_34)
	.align		4
.L_34:
        /*00e4*/ 	.word	index@(.nv.constant0._Z10DFA_kernalPiS_iiiiiS_ii)
        /*00e8*/ 	.short	0x0380
        /*00ea*/ 	.short	0x0038


	//----- nvinfo : EIATTR_SW_WAR
	.align		4
.L_35:
        /*00ec*/ 	.byte	0x04, 0x36
        /*00ee*/ 	.short	(.L_37 - .L_36)
.L_36:
        /*00f0*/ 	.word	0x00000008
.L_37:


//--------------------- .nv.callgraph             --------------------------
	.section	.nv.callgraph,"",@"SHT_CUDA_CALLGRAPH"
	.align	4
	.sectionentsize	8
	.align		4
        /*0000*/ 	.word	0x00000000
	.align		4
        /*0004*/ 	.word	0xffffffff
	.align		4
        /*0008*/ 	.word	0x00000000
	.align		4
        /*000c*/ 	.word	0xfffffffe
	.align		4
        /*0010*/ 	.word	0x00000000
	.align		4
        /*0014*/ 	.word	0xfffffffd
	.align		4
        /*0018*/ 	.word	0x00000000
	.align		4
        /*001c*/ 	.word	0xfffffffc


//--------------------- .text._Z10DFA_kernalPiS_iiiiiS_ii --------------------------
	.section	.text._Z10DFA_kernalPiS_iiiiiS_ii,"ax",@progbits
	.align	128
        .global         _Z10DFA_kernalPiS_iiiiiS_ii
        .type           _Z10DFA_kernalPiS_iiiiiS_ii,@function
        .size           _Z10DFA_kernalPiS_iiiiiS_ii,(.L_x_37 - _Z10DFA_kernalPiS_iiiiiS_ii)
        .other          _Z10DFA_kernalPiS_iiiiiS_ii,@"STO_CUDA_ENTRY STV_DEFAULT"
_Z10DFA_kernalPiS_iiiiiS_ii:
.text._Z10DFA_kernalPiS_iiiiiS_ii:
[----:B------:R-:W-:Y:S01]  /*0000*/  LDC R1, c[0x0][0x37c] ;  /* 0x0000df00ff017b82 */ /* 0x000fe20000000800 */
[----:B------:R-:W0:Y:S01]  /*0010*/  LDCU UR4, c[0x0][0x390] ;  /* 0x00007200ff0477ac */ /* 0x000e220008000800 */
[----:B------:R-:W1:Y:S01]  /*0020*/  S2R R2, SR_TID.X ;  /* 0x0000000000027919 */ /* 0x000e620000002100 */
[----:B------:R-:W2:Y:S01]  /*0030*/  LDCU.64 UR8, c[0x0][0x358] ;  /* 0x00006b00ff0877ac */ /* 0x000ea20008000a00 */
[----:B0-----:R-:W-:-:S04]  /*0040*/  MOV R13, UR4 ;  /* 0x00000004000d7c02 */ /* 0x001fc80008000f00 */
[----:B------:R-:W-:-:S13]  /*0050*/  ISETP.GE.AND P0, PT, R13, 0x1, PT ;  /* 0x000000010d00780c */ /* 0x000fda0003f06270 */
[----:B-12---:R-:W-:Y:S05]  /*0060*/  @!P0 BRA `(.L_x_0) ;  /* 0x0000000800608947 */ /* 0x006fea0003800000 */
[----:B------:R-:W0:Y:S01]  /*0070*/  LDC.64 R4, c[0x0][0x388] ;  /* 0x0000e200ff047b82 */ /* 0x000e220000000a00 */
[----:B------:R-:W1:Y:S02]  /*0080*/  LDCU UR4, c[0x0][0x3b0] ;  /* 0x00007600ff0477ac */ /* 0x000e640008000800 */
[----:B-1----:R-:W-:-:S04]  /*0090*/  IMAD R3, R2, UR4, RZ ;  /* 0x0000000402037c24 */ /* 0x002fc8000f8e02ff */
[----:B0-----:R-:W-:-:S05]  /*00a0*/  IMAD.WIDE R4, R3, 0x4, R4 ;  /* 0x0000000403047825 */ /* 0x001fca00078e0204 */
[----:B------:R0:W5:Y:S01]  /*00b0*/  LDG.E R0, desc[UR8][R4.64] ;  /* 0x0000000804007981 */ /* 0x000162000c1e1900 */
[C---:B------:R-:W-:Y:S01]  /*00c0*/  ISETP.GE.U32.AND P1, PT, R13.reuse, 0x10, PT ;  /* 0x000000100d00780c */ /* 0x040fe20003f26070 */
[----:B------:R-:W-:Y:S01]  /*00d0*/  IMAD.MOV.U32 R35, RZ, RZ, RZ ;  /* 0x000000ffff237224 */ /* 0x000fe200078e00ff */
[----:B------:R-:W-:-:S04]  /*00e0*/  LOP3.LUT R3, R13, 0xf, RZ, 0xc0, !PT ;  /* 0x0000000f0d037812 */ /* 0x000fc800078ec0ff */
[----:B------:R-:W-:-:S07]  /*00f0*/  ISETP.NE.AND P2, PT, R3, RZ, PT ;  /* 0x000000ff0300720c */ /* 0x000fce0003f45270 */
[----:B0-----:R-:W-:Y:S06]  /*0100*/  @!P1 BRA `(.L_x_1) ;  /* 0x0000000000f49947 */ /* 0x001fec0003800000 */
[----:B------:R-:W0:Y:S01]  /*0110*/  S2UR UR5, SR_CgaCtaId ;  /* 0x00000000000579c3 */ /* 0x000e220000008800 */
[----:B------:R-:W-:Y:S01]  /*0120*/  UMOV UR4, 0x400 ;  /* 0x0000040000047882 */ /* 0x000fe20000000000 */
[----:B------:R-:W-:Y:S01]  /*0130*/  LOP3.LUT R35, R13, 0x7ffffff0, RZ, 0xc0, !PT ;  /* 0x7ffffff00d237812 */ /* 0x000fe200078ec0ff */
[----:B0-----:R-:W-:-:S03]  /*0140*/  ULEA UR5, UR5, UR4, 0x18 ;  /* 0x0000000405057291 */ /* 0x001fc6000f8ec0ff */
[----:B------:R-:W-:-:S09]  /*0150*/  UMOV UR4, URZ ;  /* 0x000000ff00047c82 */ /* 0x000fd20008000000 */
.L_x_2:
[----:B0-----:R-:W0:Y:S08]  /*0160*/  LDC R37, c[0x0][0x394] ;  /* 0x0000e500ff257b82 */ /* 0x001e300000000800 */
[----:B------:R-:W1:Y:S01]  /*0170*/  LDC.64 R28, c[0x0][0x380] ;  /* 0x0000e000ff1c7b82 */ /* 0x000e620000000a00 */
[----:B0----5:R-:W-:-:S04]  /*0180*/  IMAD R5, R37, UR4, R0 ;  /* 0x0000000425057c24 */ /* 0x021fc8000f8e0200 */
[----:B-1----:R-:W-:-:S04]  /*0190*/  IMAD.WIDE R28, R5, 0x4, R28 ;  /* 0x00000004051c7825 */ /* 0x002fc800078e021c */
[C---:B------:R-:W-:Y:S02]  /*01a0*/  IMAD.WIDE R30, R37.reuse, 0x4, R28 ;  /* 0x00000004251e7825 */ /* 0x040fe400078e021c */
[----:B------:R-:W2:Y:S02]  /*01b0*/  LDG.E R28, desc[UR8][R28.64] ;  /* 0x000000081c1c7981 */ /* 0x000ea4000c1e1900 */
[C---:B------:R-:W-:Y:S02]  /*01c0*/  IMAD.WIDE R4, R37.reuse, 0x4, R30 ;  /* 0x0000000425047825 */ /* 0x040fe400078e021e */
[----:B------:R-:W3:Y:S02]  /*01d0*/  LDG.E R30, desc[UR8][R30.64] ;  /* 0x000000081e1e7981 */ /* 0x000ee4000c1e1900 */
[C---:B------:R-:W-:Y:S02]  /*01e0*/  IMAD.WIDE R6, R37.reuse, 0x4, R4 ;  /* 0x0000000425067825 */ /* 0x040fe400078e0204 */
[----:B------:R0:W4:Y:S02]  /*01f0*/  LDG.E R12, desc[UR8][R4.64] ;  /* 0x00000008040c7981 */ /* 0x000124000c1e1900 */
[----:B------:R-:W-:-:S02]  /*0200*/  IMAD.WIDE R8, R37, 0x4, R6 ;  /* 0x0000000425087825 */ /* 0x000fc400078e0206 */
[----:B------:R1:W4:Y:S02]  /*0210*/  LDG.E R6, desc[UR8][R6.64] ;  /* 0x0000000806067981 */ /* 0x000324000c1e1900 */
[C---:B------:R-:W-:Y:S02]  /*0220*/  IMAD.WIDE R10, R37.reuse, 0x4, R8 ;  /* 0x00000004250a7825 */ /* 0x040fe400078e0208 */
[----:B------:R-:W4:Y:S02]  /*0230*/  LDG.E R8, desc[UR8][R8.64] ;  /* 0x0000000808087981 */ /* 0x000f24000c1e1900 */
[C---:B------:R-:W-:Y:S02]  /*0240*/  IMAD.WIDE R14, R37.reuse, 0x4, R10 ;  /* 0x00000004250e7825 */ /* 0x040fe400078e020a */
[----:B------:R-:W4:Y:S02]  /*0250*/  LDG.E R10, desc[UR8][R10.64] ;  /* 0x000000080a0a7981 */ /* 0x000f24000c1e1900 */
[----:B------:R-:W-:-:S02]  /*0260*/  IMAD.WIDE R16, R37, 0x4, R14 ;  /* 0x0000000425107825 */ /* 0x000fc400078e020e */
[----:B------:R-:W4:Y:S02]  /*0270*/  LDG.E R14, desc[UR8][R14.64] ;  /* 0x000000080e0e7981 */ /* 0x000f24000c1e1900 */
        /* <DEDUP_REMOVED lines=12> */
[C---:B0-----:R-:W-:Y:S02]  /*0340*/  IMAD.WIDE R4, R37.reuse, 0x4, R32 ;  /* 0x0000000425047825 */ /* 0x041fe400078e0220 */
[----:B------:R-:W4:Y:S02]  /*0350*/  LDG.E R32, desc[UR8][R32.64] ;  /* 0x0000000820207981 */ /* 0x000f24000c1e1900 */
[----:B------:R-:W-:Y:S02]  /*0360*/  IMAD.WIDE R36, R37, 0x4, R4 ;  /* 0x0000000425247825 */ /* 0x000fe400078e0204 */
[----:B------:R-:W4:Y:S04]  /*0370*/  LDG.E R4, desc[UR8][R4.64] ;  /* 0x0000000804047981 */ /* 0x000f28000c1e1900 */
[----:B------:R-:W4:Y:S01]  /*0380*/  LDG.E R36, desc[UR8][R36.64] ;  /* 0x0000000824247981 */ /* 0x000f22000c1e1900 */
[----:B-1----:R-:W-:Y:S01]  /*0390*/  IMAD R7, R2, R13, UR4 ;  /* 0x0000000402077e24 */ /* 0x002fe2000f8e020d */
[----:B------:R-:W-:-:S04]  /*03a0*/  UIADD3 UR4, UPT, UPT, UR4, 0x10, URZ ;  /* 0x0000001004047890 */ /* 0x000fc8000fffe0ff */
[----:B------:R-:W-:Y:S02]  /*03b0*/  LEA R7, R7, UR5, 0x2 ;  /* 0x0000000507077c11 */ /* 0x000fe4000f8e10ff */
[----:B------:R-:W-:-:S03]  /*03c0*/  ISETP.NE.AND P1, PT, R35, UR4, PT ;  /* 0x0000000423007c0c */ /* 0x000fc6000bf25270 */
[----:B--2---:R0:W-:Y:S04]  /*03d0*/  STS [R7], R28 ;  /* 0x0000001c07007388 */ /* 0x0041e80000000800 */
[----:B---3--:R0:W-:Y:S04]  /*03e0*/  STS [R7+0x4], R30 ;  /* 0x0000041e07007388 */ /* 0x0081e80000000800 */
[----:B----4-:R0:W-:Y:S04]  /*03f0*/  STS [R7+0x8], R12 ;  /* 0x0000080c07007388 */ /* 0x0101e80000000800 */
[----:B------:R0:W-:Y:S04]  /*0400*/  STS [R7+0xc], R6 ;  /* 0x00000c0607007388 */ /* 0x0001e80000000800 */
        /* <DEDUP_REMOVED lines=11> */
[----:B------:R0:W-:Y:S01]  /*04c0*/  STS [R7+0x3c], R36 ;  /* 0x00003c2407007388 */ /* 0x0001e20000000800 */
[----:B------:R-:W-:Y:S05]  /*04d0*/  @P1 BRA `(.L_x_2) ;  /* 0xfffffffc00201947 */ /* 0x000fea000383ffff */
.L_x_1:
[----:B------:R-:W-:Y:S05]  /*04e0*/  @!P2 BRA `(.L_x_0) ;  /* 0x000000040040a947 */ /* 0x000fea0003800000 */
[----:B------:R-:W-:Y:S02]  /*04f0*/  ISETP.GE.U32.AND P1, PT, R3, 0x8, PT ;  /* 0x000000080300780c */ /* 0x000fe40003f26070 */
[----:B0-----:R-:W-:-:S04]  /*0500*/  LOP3.LUT R12, R13, 0x7, RZ, 0xc0, !PT ;  /* 0x000000070d0c7812 */ /* 0x001fc800078ec0ff */
[----:B------:R-:W-:-:S07]  /*0510*/  ISETP.NE.AND P2, PT, R12, RZ, PT ;  /* 0x000000ff0c00720c */ /* 0x000fce0003f45270 */
[----:B------:R-:W-:Y:S06]  /*0520*/  @!P1 BRA `(.L_x_3) ;  /* 0x0000000000849947 */ /* 0x000fec0003800000 */
[----:B------:R-:W0:Y:S08]  /*0530*/  LDC R21, c[0x0][0x394] ;  /* 0x0000e500ff157b82 */ /* 0x000e300000000800 */
[----:B------:R-:W1:Y:S01]  /*0540*/  LDC.64 R8, c[0x0][0x380] ;  /* 0x0000e000ff087b82 */ /* 0x000e620000000a00 */
[----:B0----5:R-:W-:-:S04]  /*0550*/  IMAD R3, R35, R21, R0 ;  /* 0x0000001523037224 */ /* 0x021fc800078e0200 */
[----:B-1----:R-:W-:-:S04]  /*0560*/  IMAD.WIDE R8, R3, 0x4, R8 ;  /* 0x0000000403087825 */ /* 0x002fc800078e0208 */
[C---:B------:R-:W-:Y:S02]  /*0570*/  IMAD.WIDE R10, R21.reuse, 0x4, R8 ;  /* 0x00000004150a7825 */ /* 0x040fe400078e0208 */
[----:B------:R-:W2:Y:S02]  /*0580*/  LDG.E R8, desc[UR8][R8.64] ;  /* 0x0000000808087981 */ /* 0x000ea4000c1e1900 */
[C---:B------:R-:W-:Y:S02]  /*0590*/  IMAD.WIDE R14, R21.reuse, 0x4, R10 ;  /* 0x00000004150e7825 */ /* 0x040fe400078e020a */
[----:B------:R-:W3:Y:S02]  /*05a0*/  LDG.E R10, desc[UR8][R10.64] ;  /* 0x000000080a0a7981 */ /* 0x000ee4000c1e1900 */
        /* <DEDUP_REMOVED lines=9> */
[----:B------:R-:W4:Y:S04]  /*0640*/  LDG.E R4, desc[UR8][R4.64] ;  /* 0x0000000804047981 */ /* 0x000f28000c1e1900 */
[----:B------:R-:W4:Y:S01]  /*0650*/  LDG.E R20, desc[UR8][R20.64] ;  /* 0x0000000814147981 */ /* 0x000f22000c1e1900 */
[----:B------:R-:W0:Y:S01]  /*0660*/  S2UR UR5, SR_CgaCtaId ;  /* 0x00000000000579c3 */ /* 0x000e220000008800 */
[----:B------:R-:W-:Y:S01]  /*0670*/  UMOV UR4, 0x400 ;  /* 0x0000040000047882 */ /* 0x000fe20000000000 */
[----:B------:R-:W-:Y:S01]  /*0680*/  IMAD R3, R2, R13, R35 ;  /* 0x0000000d02037224 */ /* 0x000fe200078e0223 */
[----:B0-----:R-:W-:-:S06]  /*0690*/  ULEA UR4, UR5, UR4, 0x18 ;  /* 0x0000000405047291 */ /* 0x001fcc000f8ec0ff */
[----:B------:R-:W-:Y:S02]  /*06a0*/  LEA R3, R3, UR4, 0x2 ;  /* 0x0000000403037c11 */ /* 0x000fe4000f8e10ff */
[----:B------:R-:W-:-:S03]  /*06b0*/  IADD3 R35, PT, PT, R35, 0x8, RZ ;  /* 0x0000000823237810 */ /* 0x000fc60007ffe0ff */
[----:B--2---:R0:W-:Y:S04]  /*06c0*/  STS [R3], R8 ;  /* 0x0000000803007388 */ /* 0x0041e80000000800 */
[----:B---3--:R0:W-:Y:S04]  /*06d0*/  STS [R3+0x4], R10 ;  /* 0x0000040a03007388 */ /* 0x0081e80000000800 */
[----:B----4-:R0:W-:Y:S04]  /*06e0*/  STS [R3+0x8], R14 ;  /* 0x0000080e03007388 */ /* 0x0101e80000000800 */
[----:B------:R0:W-:Y:S04]  /*06f0*/  STS [R3+0xc], R16 ;  /* 0x00000c1003007388 */ /* 0x0001e80000000800 */
[----:B------:R0:W-:Y:S04]  /*0700*/  STS [R3+0x10], R18 ;  /* 0x0000101203007388 */ /* 0x0001e80000000800 */
[----:B------:R0:W-:Y:S04]  /*0710*/  STS [R3+0x14], R6 ;  /* 0x0000140603007388 */ /* 0x0001e80000000800 */
[----:B------:R0:W-:Y:S04]  /*0720*/  STS [R3+0x18], R4 ;  /* 0x0000180403007388 */ /* 0x0001e80000000800 */
[----:B------:R0:W-:Y:S02]  /*0730*/  STS [R3+0x1c], R20 ;  /* 0x00001c1403007388 */ /* 0x0001e40000000800 */
.L_x_3:
        /* <DEDUP_REMOVED lines=13> */
[----:B------:R-:W-:Y:S02]  /*0810*/  IMAD.WIDE R10, R11, 0x4, R8 ;  /* 0x000000040b0a7825 */ /* 0x000fe400078e0208 */
[----:B------:R-:W4:Y:S04]  /*0820*/  LDG.E R8, desc[UR8][R8.64] ;  /* 0x0000000808087981 */ /* 0x000f28000c1e1900 */
[----:B------:R-:W4:Y:S01]  /*0830*/  LDG.E R10, desc[UR8][R10.64] ;  /* 0x000000080a0a7981 */ /* 0x000f22000c1e1900 */
[----:B------:R-:W0:Y:S01]  /*0840*/  S2UR UR5, SR_CgaCtaId ;  /* 0x00000000000579c3 */ /* 0x000e220000008800 */
[----:B------:R-:W-:Y:S01]  /*0850*/  UMOV UR4, 0x400 ;  /* 0x0000040000047882 */ /* 0x000fe20000000000 */
[----:B------:R-:W-:Y:S01]  /*0860*/  IMAD R3, R2, R13, R35 ;  /* 0x0000000d02037224 */ /* 0x000fe200078e0223 */
[----:B0-----:R-:W-:-:S06]  /*0870*/  ULEA UR4, UR5, UR4, 0x18 ;  /* 0x0000000405047291 */ /* 0x001fcc000f8ec0ff */
[----:B------:R-:W-:Y:S01]  /*0880*/  LEA R3, R3, UR4, 0x2 ;  /* 0x0000000403037c11 */ /* 0x000fe2000f8e10ff */
[----:B------:R-:W-:-:S04]  /*0890*/  VIADD R35, R35, 0x4 ;  /* 0x0000000423237836 */ /* 0x000fc80000000000 */
[----:B--2---:R0:W-:Y:S04]  /*08a0*/  STS [R3], R4 ;  /* 0x0000000403007388 */ /* 0x0041e80000000800 */
[----:B---3--:R0:W-:Y:S04]  /*08b0*/  STS [R3+0x4], R6 ;  /* 0x0000040603007388 */ /* 0x0081e80000000800 */
[----:B----4-:R0:W-:Y:S04]  /*08c0*/  STS [R3+0x8], R8 ;  /* 0x0000080803007388 */ /* 0x0101e80000000800 */
[----:B------:R0:W-:Y:S02]  /*08d0*/  STS [R3+0xc], R10 ;  /* 0x00000c0a03007388 */ /* 0x0001e40000000800 */
.L_x_4:
[----:B------:R-:W-:Y:S05]  /*08e0*/  @!P2 BRA `(.L_x_0) ;  /* 0x000000000040a947 */ /* 0x000fea0003800000 */
[----:B------:R-:W1:Y:S01]  /*08f0*/  S2UR UR5, SR_CgaCtaId ;  /* 0x00000000000579c3 */ /* 0x000e620000008800 */
[----:B------:R-:W-:Y:S01]  /*0900*/  UMOV UR4, 0x400 ;  /* 0x0000040000047882 */ /* 0x000fe20000000000 */
[----:B------:R-:W2:Y:S06]  /*0910*/  LDCU UR6, c[0x0][0x394] ;  /* 0x00007280ff0677ac */ /* 0x000eac0008000800 */
[----:B0-----:R-:W0:Y:S01]  /*0920*/  LDC.64 R6, c[0x0][0x380] ;  /* 0x0000e000ff067b82 */ /* 0x001e220000000a00 */
[----:B-1----:R-:W-:-:S03]  /*0930*/  ULEA UR5, UR5, UR4, 0x18 ;  /* 0x0000000405057291 */ /* 0x002fc6000f8ec0ff */
[----:B--2---:R-:W-:-:S09]  /*0940*/  UMOV UR4, URZ ;  /* 0x000000ff00047c82 */ /* 0x004fd20008000000 */
.L_x_5:
[----:B-----5:R-:W-:-:S04]  /*0950*/  IMAD R5, R35, UR6, R0 ;  /* 0x0000000623057c24 */ /* 0x020fc8000f8e0200 */
[----:B01----:R-:W-:-:S06]  /*0960*/  IMAD.WIDE R4, R5, 0x4, R6 ;  /* 0x0000000405047825 */ /* 0x003fcc00078e0206 */
[----:B------:R-:W2:Y:S01]  /*0970*/  LDG.E R4, desc[UR8][R4.64] ;  /* 0x0000000804047981 */ /* 0x000ea2000c1e1900 */
[----:B------:R-:W-:Y:S01]  /*0980*/  IMAD R3, R2, R13, R35 ;  /* 0x0000000d02037224 */ /* 0x000fe200078e0223 */
[----:B------:R-:W-:Y:S01]  /*0990*/  UIADD3 UR4, UPT, UPT, UR4, 0x1, URZ ;  /* 0x0000000104047890 */ /* 0x000fe2000fffe0ff */
[----:B------:R-:W-:-:S03]  /*09a0*/  IADD3 R35, PT, PT, R35, 0x1, RZ ;  /* 0x0000000123237810 */ /* 0x000fc60007ffe0ff */
[----:B------:R-:W-:Y:S02]  /*09b0*/  LEA R3, R3, UR5, 0x2 ;  /* 0x0000000503037c11 */ /* 0x000fe4000f8e10ff */
[----:B------:R-:W-:-:S03]  /*09c0*/  ISETP.NE.AND P1, PT, R14, UR4, PT ;  /* 0x000000040e007c0c */ /* 0x000fc6000bf25270 */
[----:B--2---:R1:W-:Y:S10]  /*09d0*/  STS [R3], R4 ;  /* 0x0000000403007388 */ /* 0x0043f40000000800 */
[----:B------:R-:W-:Y:S05]  /*09e0*/  @P1 BRA `(.L_x_5) ;  /* 0xfffffffc00d81947 */ /* 0x000fea000383ffff */
.L_x_0:
[----:B-----5:R-:W2:Y:S01]  /*09f0*/  LDC R0, c[0x0][0x3a0] ;  /* 0x0000e800ff007b82 */ /* 0x020ea20000000800 */
[----:B------:R-:W3:Y:S01]  /*0a00*/  LDCU UR4, c[0x0][0x3b0] ;  /* 0x00007600ff0477ac */ /* 0x000ee20008000800 */
[----:B------:R-:W-:Y:S01]  /*0a10*/  BSSY.RECONVERGENT B0, `(.L_x_6) ;  /* 0x00000e3000007945 */ /* 0x000fe20003800200 */
[----:B------:R-:W4:Y:S01]  /*0a20*/  LDCU UR6, c[0x0][0x394] ;  /* 0x00007280ff0677ac */ /* 0x000f220008000800 */
[----:B---3--:R-:W-:-:S05]  /*0a30*/  IMAD R5, R2, UR4, RZ ;  /* 0x0000000402057c24 */ /* 0x008fca000f8e02ff */
[----:B--2---:R-:W-:-:S05]  /*0a40*/  VIADDMNMX R0, R5, UR4, R0, PT ;  /* 0x0000000405007c46 */ /* 0x004fca000b800100 */
[----:B------:R-:W-:-:S05]  /*0a50*/  VIADD R0, R0, 0xffffffff ;  /* 0xffffffff00007836 */ /* 0x000fca0000000000 */
[----:B------:R-:W-:-:S13]  /*0a60*/  ISETP.GE.OR P0, PT, R5, R0, !P0 ;  /* 0x000000000500720c */ /* 0x000fda0004706670 */
[----:B----4-:R-:W-:Y:S05]  /*0a70*/  @P0 BRA `(.L_x_7) ;  /* 0x0000000c00700947 */ /* 0x010fea0003800000 */
[C---:B01----:R-:W-:Y:S02]  /*0a80*/  LOP3.LUT R4, R13.reuse, 0x7, RZ, 0xc0, !PT ;  /* 0x000000070d047812 */ /* 0x043fe400078ec0ff */
[----:B------:R-:W-:-:S03]  /*0a90*/  LOP3.LUT R3, R13, 0xf, RZ, 0xc0, !PT ;  /* 0x0000000f0d037812 */ /* 0x000fc600078ec0ff */
[----:B------:R-:W-:Y:S01]  /*0aa0*/  VIADD R7, R4, 0xffffffff ;  /* 0xffffffff04077836 */ /* 0x000fe20000000000 */
[----:B------:R-:W-:-:S04]  /*0ab0*/  IADD3 R6, PT, PT, R3, -0x1, RZ ;  /* 0xffffffff03067810 */ /* 0x000fc80007ffe0ff */
[----:B------:R-:W-:Y:S02]  /*0ac0*/  ISETP.GE.U32.AND P0, PT, R6, 0x7, PT ;  /* 0x000000070600780c */ /* 0x000fe40003f06070 */
[----:B------:R-:W-:Y:S02]  /*0ad0*/  ISETP.GE.U32.AND P1, PT, R7, 0x3, PT ;  /* 0x000000030700780c */ /* 0x000fe40003f26070 */
[C---:B------:R-:W-:Y:S02]  /*0ae0*/  LOP3.LUT R6, R13.reuse, 0x7ffffff0, RZ, 0xc0, !PT ;  /* 0x7ffffff00d067812 */ /* 0x040fe400078ec0ff */
[----:B------:R-:W-:-:S09]  /*0af0*/  LOP3.LUT R7, R13, 0x3, RZ, 0xc0, !PT ;  /* 0x000000030d077812 */ /* 0x000fd200078ec0ff */
.L_x_13:
[----:B012---:R-:W0:Y:S01]  /*0b00*/  LDC.64 R10, c[0x0][0x388] ;  /* 0x0000e200ff0a7b82 */ /* 0x007e220000000a00 */
[----:B------:R-:W1:Y:S01]  /*0b10*/  LDCU UR4, c[0x0][0x390] ;  /* 0x00007200ff0477ac */ /* 0x000e620008000800 */
[----:B0-----:R-:W-:-:S05]  /*0b20*/  IMAD.WIDE R10, R5, 0x4, R10 ;  /* 0x00000004050a7825 */ /* 0x001fca00078e020a */
[----:B-----5:R0:W5:Y:S01]  /*0b30*/  LDG.E R8, desc[UR8][R10.64+0x4] ;  /* 0x000004080a087981 */ /* 0x020162000c1e1900 */
[----:B-1----:R-:W-:Y:S01]  /*0b40*/  IMAD.U32 R13, RZ, RZ, UR4 ;  /* 0x00000004ff0d7e24 */ /* 0x002fe2000f8e00ff */
[----:B------:R-:W-:Y:S01]  /*0b50*/  IADD3 R5, PT, PT, R5, 0x1, RZ ;  /* 0x0000000105057810 */ /* 0x000fe20007ffe0ff */
[----:B------:R-:W-:-:S03]  /*0b60*/  HFMA2 R9, -RZ, RZ, 0, 0 ;  /* 0x00000000ff097431 */ /* 0x000fc600000001ff */
[----:B------:R-:W-:Y:S02]  /*0b70*/  ISETP.GE.U32.AND P3, PT, R13, 0x10, PT ;  /* 0x000000100d00780c */ /* 0x000fe40003f66070 */
[----:B------:R-:W-:-:S11]  /*0b80*/  ISETP.NE.AND P2, PT, R5, R0, PT ;  /* 0x000000000500720c */ /* 0x000fd60003f45270 */
[----:B0--34-:R-:W-:Y:S05]  /*0b90*/  @!P3 BRA `(.L_x_8) ;  /* 0x00000004006cb947 */ /* 0x019fea0003800000 */
[----:B------:R-:W0:Y:S01]  /*0ba0*/  S2R R10, SR_CgaCtaId ;  /* 0x00000000000a7919 */ /* 0x000e220000008800 */
[----:B------:R-:W1:Y:S01]  /*0bb0*/  LDC.64 R16, c[0x0][0x380] ;  /* 0x0000e000ff107b82 */ /* 0x000e620000000a00 */
[----:B------:R-:W-:Y:S01]  /*0bc0*/  MOV R9, 0x400 ;  /* 0x0000040000097802 */ /* 0x000fe20000000f00 */
[----:B------:R-:W-:-:S03]  /*0bd0*/  IMAD.MOV.U32 R11, RZ, RZ, RZ ;  /* 0x000000ffff0b7224 */ /* 0x000fc600078e00ff */
[----:B0-----:R-:W-:-:S07]  /*0be0*/  LEA R9, R10, R9, 0x18 ;  /* 0x000000090a097211 */ /* 0x001fce00078ec0ff */
.L_x_9:
[----:B0-----:R-:W-:-:S05]  /*0bf0*/  IMAD R10, R2, R13, R11 ;  /* 0x0000000d020a7224 */ /* 0x001fca00078e020b */
[----:B------:R-:W-:-:S05]  /*0c00*/  LEA R15, R10, R9, 0x2 ;  /* 0x000000090a0f7211 */ /* 0x000fca00078e10ff */
[----:B------:R-:W0:Y:S04]  /*0c10*/  LDS R23, [R15+0x4] ;  /* 0x000004000f177984 */ /* 0x000e280000000800 */
[----:B------:R-:W2:Y:S04]  /*0c20*/  LDS R21, [R15] ;  /* 0x000000000f157984 */ /* 0x000ea80000000800 */
[----:B------:R-:W3:Y:S04]  /*0c30*/  LDS R18, [R15+0x8] ;  /* 0x000008000f127984 */ /* 0x000ee80000000800 */
[----:B------:R-:W4:Y:S04]  /*0c40*/  LDS R31, [R15+0xc] ;  /* 0x00000c000f1f7984 */ /* 0x000f280000000800 */
[----:B------:R-:W4:Y:S04]  /*0c50*/  LDS R19, [R15+0x10] ;  /* 0x000010000f137984 */ /* 0x000f280000000800 */
[----:B------:R-:W4:Y:S04]  /*0c60*/  LDS R27, [R15+0x14] ;  /* 0x000014000f1b7984 */ /* 0x000f280000000800 */
[----:B------:R-:W4:Y:S04]  /*0c70*/  LDS R22, [R15+0x1c] ;  /* 0x00001c000f167984 */ /* 0x000f280000000800 */
[----:B------:R-:W4:Y:S04]  /*0c80*/  LDS R20, [R15+0x20] ;  /* 0x000020000f147984 */ /* 0x000f280000000800 */
[----:B------:R-:W4:Y:S04]  /*0c90*/  LDS R14, [R15+0x24] ;  /* 0x000024000f0e7984 */ /* 0x000f280000000800 */
[----:B------:R-:W4:Y:S01]  /*0ca0*/  LDS R28, [R15+0x18] ;  /* 0x000018000f1c7984 */ /* 0x000f220000000800 */
[----:B0----5:R-:W-:-:S03]  /*0cb0*/  IMAD R23, R23, UR6, R8 ;  /* 0x0000000617177c24 */ /* 0x021fc6000f8e0208 */
[----:B------:R-:W-:Y:S01]  /*0cc0*/  LDS R35, [R15+0x2c] ;  /* 0x00002c000f237984 */ /* 0x000fe20000000800 */
[----:B--2---:R-:W-:-:S03]  /*0cd0*/  IMAD R21, R21, UR6, R8 ;  /* 0x0000000615157c24 */ /* 0x004fc6000f8e0208 */
[----:B------:R-:W0:Y:S01]  /*0ce0*/  LDS R12, [R15+0x28] ;  /* 0x000028000f0c7984 */ /* 0x000e220000000800 */
[----:B-1----:R-:W-:-:S03]  /*0cf0*/  IMAD.WIDE R32, R23, 0x4, R16 ;  /* 0x0000000417207825 */ /* 0x002fc600078e0210 */
[----:B------:R-:W1:Y:S01]  /*0d00*/  LDS R23, [R15+0x38] ;  /* 0x000038000f177984 */ /* 0x000e620000000800 */
[----:B------:R-:W-:-:S03]  /*0d10*/  IMAD.WIDE R24, R21, 0x4, R16 ;  /* 0x0000000415187825 */ /* 0x000fc600078e0210 */
[----:B------:R-:W2:Y:S04]  /*0d20*/  LDS R29, [R15+0x30] ;  /* 0x000030000f1d7984 */ /* 0x000ea80000000800 */
[----:B------:R-:W2:Y:S04]  /*0d30*/  LDS R37, [R15+0x34] ;  /* 0x000034000f257984 */ /* 0x000ea80000000800 */
[----:B------:R-:W2:Y:S01]  /*0d40*/  LDS R21, [R15+0x3c] ;  /* 0x00003c000f157984 */ /* 0x000ea20000000800 */
[--C-:B---3--:R-:W-:Y:S02]  /*0d50*/  IMAD R18, R18, UR6, R8.reuse ;  /* 0x0000000612127c24 */ /* 0x108fe4000f8e0208 */
[----:B----4-:R-:W-:Y:S01]  /*0d60*/  IMAD R26, R31, UR6, R8 ;  /* 0x000000061f1a7c24 */ /* 0x010fe2000f8e0208 */
[----:B------:R3:W4:Y:S01]  /*0d70*/  LDG.E R10, desc[UR8][R24.64] ;  /* 0x00000008180a7981 */ /* 0x000722000c1e1900 */
[----:B------:R-:W-:-:S03]  /*0d80*/  IMAD.WIDE R30, R18, 0x4, R16 ;  /* 0x00000004121e7825 */ /* 0x000fc600078e0210 */
[----:B------:R-:W4:Y:S01]  /*0d90*/  LDG.E R33, desc[UR8][R32.64] ;  /* 0x0000000820217981 */ /* 0x000f22000c1e1900 */
[----:B------:R-:W-:Y:S02]  /*0da0*/  IMAD R34, R19, UR6, R8 ;  /* 0x0000000613227c24 */ /* 0x000fe4000f8e0208 */
[----:B------:R-:W-:Y:S01]  /*0db0*/  IMAD.WIDE R18, R26, 0x4, R16 ;  /* 0x000000041a127825 */ /* 0x000fe200078e0210 */
[----:B------:R-:W4:Y:S03]  /*0dc0*/  LDG.E R31, desc[UR8][R30.64] ;  /* 0x000000081e1f7981 */ /* 0x000f26000c1e1900 */
[--C-:B---3--:R-:W-:Y:S01]  /*0dd0*/  IMAD R25, R27, UR6, R8.reuse ;  /* 0x000000061b197c24 */ /* 0x108fe2000f8e0208 */
[----:B------:R3:W4:Y:S01]  /*0de0*/  LDG.E R36, desc[UR8][R18.64] ;  /* 0x0000000812247981 */ /* 0x000722000c1e1900 */
[----:B------:R-:W-:Y:S02]  /*0df0*/  IMAD R22, R22, UR6, R8 ;  /* 0x0000000616167c24 */ /* 0x000fe4000f8e0208 */
[----:B------:R-:W-:-:S04]  /*0e00*/  IMAD.WIDE R24, R25, 0x4, R16 ;  /* 0x0000000419187825 */ /* 0x000fc800078e0210 */
[----:B------:R-:W-:Y:S01]  /*0e10*/  IMAD R20, R20, UR6, R8 ;  /* 0x0000000614147c24 */ /* 0x000fe2000f8e0208 */
[----:B------:R0:W4:Y:S01]  /*0e20*/  LDG.E R32, desc[UR8][R24.64] ;  /* 0x0000000818207981 */ /* 0x000122000c1e1900 */
[----:B---3--:R-:W-:-:S04]  /*0e30*/  IMAD.WIDE R18, R22, 0x4, R16 ;  /* 0x0000000416127825 */ /* 0x008fc800078e0210 */
[----:B------:R-:W-:-:S04]  /*0e40*/  IMAD.WIDE R26, R34, 0x4, R16 ;  /* 0x00000004221a7825 */ /* 0x000fc800078e0210 */
[--C-:B------:R-:W-:Y:S01]  /*0e50*/  IMAD R22, R14, UR6, R8.reuse ;  /* 0x000000060e167c24 */ /* 0x100fe2000f8e0208 */
[----:B------:R3:W4:Y:S01]  /*0e60*/  LDG.E R34, desc[UR8][R26.64] ;  /* 0x000000081a227981 */ /* 0x000722000c1e1900 */
[----:B------:R-:W-:Y:S02]  /*0e70*/  IMAD R28, R28, UR6, R8 ;  /* 0x000000061c1c7c24 */ /* 0x000fe4000f8e0208 */
[----:B0-----:R-:W-:Y:S01]  /*0e80*/  IMAD.WIDE R24, R20, 0x4, R16 ;  /* 0x0000000414187825 */ /* 0x001fe200078e0210 */
[----:B------:R0:W4:Y:S03]  /*0e90*/  LDG.E R14, desc[UR8][R18.64] ;  /* 0x00000008120e7981 */ /* 0x000126000c1e1900 */
[----:B------:R-:W-:Y:S02]  /*0ea0*/  IMAD R20, R12, UR6, R8 ;  /* 0x000000060c147c24 */ /* 0x000fe4000f8e0208 */
[----:B------:R2:W4:Y:S01]  /*0eb0*/  LDG.E R12, desc[UR8][R24.64] ;  /* 0x00000008180c7981 */ /* 0x000522000c1e1900 */
[----:B---3--:R-:W-:-:S04]  /*0ec0*/  IMAD.WIDE R26, R28, 0x4, R16 ;  /* 0x000000041c1a7825 */ /* 0x008fc800078e0210 */
[----:B0-----:R-:W-:Y:S01]  /*0ed0*/  IMAD.WIDE R18, R22, 0x4, R16 ;  /* 0x0000000416127825 */ /* 0x001fe200078e0210 */
[----:B------:R0:W3:Y:S03]  /*0ee0*/  LDG.E R30, desc[UR8][R26.64] ;  /* 0x000000081a1e7981 */ /* 0x0000e6000c1e1900 */
[--C-:B------:R-:W-:Y:S02]  /*0ef0*/  IMAD R22, R35, UR6, R8.reuse ;  /* 0x0000000623167c24 */ /* 0x100fe4000f8e0208 */
[----:B-1----:R-:W-:Y:S01]  /*0f00*/  IMAD R23, R23, UR6, R8 ;  /* 0x0000000617177c24 */ /* 0x002fe2000f8e0208 */
[----:B------:R1:W3:Y:S01]  /*0f10*/  LDG.E R35, desc[UR8][R18.64] ;  /* 0x0000000812237981 */ /* 0x0002e2000c1e1900 */
[----:B--2---:R-:W-:-:S04]  /*0f20*/  IMAD.WIDE R24, R22, 0x4, R16 ;  /* 0x0000000416187825 */ /* 0x004fc800078e0210 */
[--C-:B------:R-:W-:Y:S02]  /*0f30*/  IMAD R29, R29, UR6, R8.reuse ;  /* 0x000000061d1d7c24 */ /* 0x100fe4000f8e0208 */
[--C-:B------:R-:W-:Y:S01]  /*0f40*/  IMAD R37, R37, UR6, R8.reuse ;  /* 0x0000000625257c24 */ /* 0x100fe2000f8e0208 */
[----:B------:R-:W2:Y:S01]  /*0f50*/  LDG.E R24, desc[UR8][R24.64] ;  /* 0x0000000818187981 */ /* 0x000ea2000c1e1900 */
[----:B------:R-:W-:Y:S02]  /*0f60*/  IMAD R22, R21, UR6, R8 ;  /* 0x0000000615167c24 */ /* 0x000fe4000f8e0208 */
[----:B0-----:R-:W-:-:S04]  /*0f70*/  IMAD.WIDE R26, R20, 0x4, R16 ;  /* 0x00000004141a7825 */ /* 0x001fc800078e0210 */
[--C-:B------:R-:W-:Y:S02]  /*0f80*/  IMAD.WIDE R20, R23, 0x4, R16.reuse ;  /* 0x0000000417147825 */ /* 0x100fe400078e0210 */
[----:B------:R-:W2:Y:S02]  /*0f90*/  LDG.E R26, desc[UR8][R26.64] ;  /* 0x000000081a1a7981 */ /* 0x000ea4000c1e1900 */
[--C-:B------:R-:W-:Y:S02]  /*0fa0*/  IMAD.WIDE R28, R29, 0x4, R16.reuse ;  /* 0x000000041d1c7825 */ /* 0x100fe400078e0210 */
[----:B------:R-:W2:Y:S02]  /*0fb0*/  LDG.E R20, desc[UR8][R20.64] ;  /* 0x0000000814147981 */ /* 0x000ea4000c1e1900 */
[--C-:B-1----:R-:W-:Y:S02]  /*0fc0*/  IMAD.WIDE R18, R37, 0x4, R16.reuse ;  /* 0x0000000425127825 */ /* 0x102fe400078e0210 */
[----:B------:R-:W2:Y:S02]  /*0fd0*/  LDG.E R28, desc[UR8][R28.64] ;  /* 0x000000081c1c7981 */ /* 0x000ea4000c1e1900 */
[----:B------:R-:W-:-:S02]  /*0fe0*/  IMAD.WIDE R22, R22, 0x4, R16 ;  /* 0x0000000416167825 */ /* 0x000fc400078e0210 */
[----:B------:R-:W2:Y:S04]  /*0ff0*/  LDG.E R18, desc[UR8][R18.64] ;  /* 0x0000000812127981 */ /* 0x000ea8000c1e1900 */
[----:B------:R-:W2:Y:S01]  /*1000*/  LDG.E R22, desc[UR8][R22.64] ;  /* 0x0000000816167981 */ /* 0x000ea2000c1e1900 */
[----:B------:R-:W-:-:S05]  /*1010*/  VIADD R11, R11, 0x10 ;  /* 0x000000100b0b7836 */ /* 0x000fca0000000000 */
[----:B------:R-:W-:Y:S01]  /*1020*/  ISETP.NE.AND P3, PT, R11, R6, PT ;  /* 0x000000060b00720c */ /* 0x000fe20003f65270 */
[----:B----4-:R0:W-:Y:S04]  /*1030*/  STS [R15], R10 ;  /* 0x0000000a0f007388 */ /* 0x0101e80000000800 */
[----:B------:R0:W-:Y:S04]  /*1040*/  STS [R15+0x4], R33 ;  /* 0x000004210f007388 */ /* 0x0001e80000000800 */
[----:B------:R0:W-:Y:S04]  /*1050*/  STS [R15+0x8], R31 ;  /* 0x0000081f0f007388 */ /* 0x0001e80000000800 */
[----:B------:R0:W-:Y:S04]  /*1060*/  STS [R15+0xc], R36 ;  /* 0x00000c240f007388 */ /* 0x0001e80000000800 */
[----:B------:R0:W-:Y:S04]  /*1070*/  STS [R15+0x14], R32 ;  /* 0x000014200f007388 */ /* 0x0001e80000000800 */
[----:B------:R0:W-:Y:S04]  /*1080*/  STS [R15+0x10], R34 ;  /* 0x000010220f007388 */ /* 0x0001e80000000800 */
[----:B------:R0:W-:Y:S04]  /*1090*/  STS [R15+0x1c], R14 ;  /* 0x00001c0e0f007388 */ /* 0x0001e80000000800 */
[----:B------:R0:W-:Y:S04]  /*10a0*/  STS [R15+0x20], R12 ;  /* 0x0000200c0f007388 */ /* 0x0001e80000000800 */
[----:B---3--:R0:W-:Y:S04]  /*10b0*/  STS [R15+0x18], R30 ;  /* 0x0000181e0f007388 */ /* 0x0081e80000000800 */
[----:B------:R0:W-:Y:S04]  /*10c0*/  STS [R15+0x24], R35 ;  /* 0x000024230f007388 */ /* 0x0001e80000000800 */
[----:B--2---:R0:W-:Y:S04]  /*10d0*/  STS [R15+0x2c], R24 ;  /* 0x00002c180f007388 */ /* 0x0041e80000000800 */
[----:B------:R0:W-:Y:S04]  /*10e0*/  STS [R15+0x28], R26 ;  /* 0x0000281a0f007388 */ /* 0x0001e80000000800 */
[----:B------:R0:W-:Y:S04]  /*10f0*/  STS [R15+0x38], R20 ;  /* 0x000038140f007388 */ /* 0x0001e80000000800 */
[----:B------:R0:W-:Y:S04]  /*1100*/  STS [R15+0x30], R28 ;  /* 0x0000301c0f007388 */ /* 0x0001e80000000800 */
[----:B------:R0:W-:Y:S04]  /*1110*/  STS [R15+0x34], R18 ;  /* 0x000034120f007388 */ /* 0x0001e80000000800 */
[----:B------:R0:W-:Y:S01]  /*1120*/  STS [R15+0x3c], R22 ;  /* 0x00003c160f007388 */ /* 0x0001e20000000800 */
[----:B------:R-:W-:Y:S05]  /*1130*/  @P3 BRA `(.L_x_9) ;  /* 0xfffffff800ac3947 */ /* 0x000fea000383ffff */
[----:B------:R-:W-:-:S07]  /*1140*/  MOV R9, R6 ;  /* 0x0000000600097202 */ /* 0x000fce0000000f00 */
.L_x_8:
[----:B------:R-:W-:-:S13]  /*1150*/  ISETP.NE.AND P3, PT, R3, RZ, PT ;  /* 0x000000ff0300720c */ /* 0x000fda0003f65270 */
[----:B------:R-:W-:Y:S05]  /*1160*/  @!P3 BRA `(.L_x_10) ;  /* 0x0000000400b0b947 */ /* 0x000fea0003800000 */
[----:B------:R-:W-:Y:S01]  /*1170*/  ISETP.NE.AND P3, PT, R4, RZ, PT ;  /* 0x000000ff0400720c */ /* 0x000fe20003f65270 */
[----:B------:R-:W-:-:S12]  /*1180*/  @!P0 BRA `(.L_x_11) ;  /* 0x0000000000c08947 */ /* 0x000fd80003800000 */
[----:B------:R-:W1:Y:S01]  /*1190*/  S2UR UR5, SR_CgaCtaId ;  /* 0x00000000000579c3 */ /* 0x000e620000008800 */
[----:B------:R-:W-:Y:S01]  /*11a0*/  UMOV UR4, 0x400 ;  /* 0x0000040000047882 */ /* 0x000fe20000000000 */
[----:B0-----:R-:W-:-:S06]  /*11b0*/  IMAD R12, R2, R13, R9 ;  /* 0x0000000d020c7224 */ /* 0x001fcc00078e0209 */
[----:B------:R-:W0:Y:S01]  /*11c0*/  LDC.64 R10, c[0x0][0x380] ;  /* 0x0000e000ff0a7b82 */ /* 0x000e220000000a00 */
[----:B-1----:R-:W-:-:S06]  /*11d0*/  ULEA UR4, UR5, UR4, 0x18 ;  /* 0x0000000405047291 */ /* 0x002fcc000f8ec0ff */
[----:B------:R-:W-:-:S05]  /*11e0*/  LEA R12, R12, UR4, 0x2 ;  /* 0x000000040c0c7c11 */ /* 0x000fca000f8e10ff */
[----:B------:R-:W1:Y:S01]  /*11f0*/  LDS R15, [R12] ;  /* 0x000000000c0f7984 */ /* 0x000e620000000800 */
[----:B------:R-:W1:Y:S03]  /*1200*/  LDCU UR4, c[0x0][0x394] ;  /* 0x00007280ff0477ac */ /* 0x000e660008000800 */
[----:B------:R-:W2:Y:S04]  /*1210*/  LDS R17, [R12+0x4] ;  /* 0x000004000c117984 */ /* 0x000ea80000000800 */
[----:B------:R-:W3:Y:S04]  /*1220*/  LDS R19, [R12+0x8] ;  /* 0x000008000c137984 */ /* 0x000ee80000000800 */
[----:B------:R-:W4:Y:S04]  /*1230*/  LDS R29, [R12+0xc] ;  /* 0x00000c000c1d7984 */ /* 0x000f280000000800 */
[----:B------:R-:W4:Y:S04]  /*1240*/  LDS R31, [R12+0x10] ;  /* 0x000010000c1f7984 */ /* 0x000f280000000800 */
[----:B------:R-:W4:Y:S04]  /*1250*/  LDS R33, [R12+0x14] ;  /* 0x000014000c217984 */ /* 0x000f280000000800 */
[----:B------:R-:W4:Y:S04]  /*1260*/  LDS R35, [R12+0x18] ;  /* 0x000018000c237984 */ /* 0x000f280000000800 */
[----:B------:R-:W4:Y:S01]  /*1270*/  LDS R37, [R12+0x1c] ;  /* 0x00001c000c257984 */ /* 0x000f220000000800 */
[----:B-1---5:R-:W-:-:S02]  /*1280*/  IMAD R15, R15, UR4, R8 ;  /* 0x000000040f0f7c24 */ /* 0x022fc4000f8e0208 */
[----:B--2---:R-:W-:Y:S02]  /*1290*/  IMAD R17, R17, UR4, R8 ;  /* 0x0000000411117c24 */ /* 0x004fe4000f8e0208 */
[----:B0-----:R-:W-:-:S04]  /*12a0*/  IMAD.WIDE R20, R15, 0x4, R10 ;  /* 0x000000040f147825 */ /* 0x001fc800078e020a */
[----:B---3--:R-:W-:Y:S01]  /*12b0*/  IMAD R19, R19, UR4, R8 ;  /* 0x0000000413137c24 */ /* 0x008fe2000f8e0208 */
[----:B------:R0:W2:Y:S01]  /*12c0*/  LDG.E R27, desc[UR8][R20.64] ;  /* 0x00000008141b7981 */ /* 0x0000a2000c1e1900 */
[----:B------:R-:W-:-:S04]  /*12d0*/  IMAD.WIDE R22, R17, 0x4, R10 ;  /* 0x0000000411167825 */ /* 0x000fc800078e020a */
[----:B------:R-:W-:Y:S02]  /*12e0*/  IMAD.WIDE R24, R19, 0x4, R10 ;  /* 0x0000000413187825 */ /* 0x000fe400078e020a */
[----:B------:R-:W3:Y:S02]  /*12f0*/  LDG.E R23, desc[UR8][R22.64] ;  /* 0x0000000816177981 */ /* 0x000ee4000c1e1900 */
[--C-:B----4-:R-:W-:Y:S02]  /*1300*/  IMAD R15, R29, UR4, R8.reuse ;  /* 0x000000041d0f7c24 */ /* 0x110fe4000f8e0208 */
[--C-:B------:R-:W-:Y:S01]  /*1310*/  IMAD R17, R31, UR4, R8.reuse ;  /* 0x000000041f117c24 */ /* 0x100fe2000f8e0208 */
[----:B------:R-:W4:Y:S01]  /*1320*/  LDG.E R25, desc[UR8][R24.64] ;  /* 0x0000000818197981 */ /* 0x000f22000c1e1900 */
[--C-:B------:R-:W-:Y:S02]  /*1330*/  IMAD R19, R33, UR4, R8.reuse ;  /* 0x0000000421137c24 */ /* 0x100fe4000f8e0208 */
[----:B------:R-:W-:-:S02]  /*1340*/  IMAD R35, R35, UR4, R8 ;  /* 0x0000000423237c24 */ /* 0x000fc4000f8e0208 */
[----:B------:R-:W-:Y:S02]  /*1350*/  IMAD R37, R37, UR4, R8 ;  /* 0x0000000425257c24 */ /* 0x000fe4000f8e0208 */
[----:B------:R-:W-:-:S04]  /*1360*/  IMAD.WIDE R14, R15, 0x4, R10 ;  /* 0x000000040f0e7825 */ /* 0x000fc800078e020a */
[--C-:B------:R-:W-:Y:S02]  /*1370*/  IMAD.WIDE R16, R17, 0x4, R10.reuse ;  /* 0x0000000411107825 */ /* 0x100fe400078e020a */
[----:B------:R-:W4:Y:S02]  /*1380*/  LDG.E R15, desc[UR8][R14.64] ;  /* 0x000000080e0f7981 */ /* 0x000f24000c1e1900 */
[--C-:B------:R-:W-:Y:S02]  /*1390*/  IMAD.WIDE R18, R19, 0x4, R10.reuse ;  /* 0x0000000413127825 */ /* 0x100fe400078e020a */
[----:B------:R-:W4:Y:S02]  /*13a0*/  LDG.E R17, desc[UR8][R16.64] ;  /* 0x0000000810117981 */ /* 0x000f24000c1e1900 */
[--C-:B0-----:R-:W-:Y:S02]  /*13b0*/  IMAD.WIDE R20, R35, 0x4, R10.reuse ;  /* 0x0000000423147825 */ /* 0x101fe400078e020a */
[----:B------:R-:W4:Y:S02]  /*13c0*/  LDG.E R19, desc[UR8][R18.64] ;  /* 0x0000000812137981 */ /* 0x000f24000c1e1900 */
[----:B------:R-:W-:-:S02]  /*13d0*/  IMAD.WIDE R10, R37, 0x4, R10 ;  /* 0x00000004250a7825 */ /* 0x000fc400078e020a */
[----:B------:R-:W4:Y:S04]  /*13e0*/  LDG.E R21, desc[UR8][R20.64] ;  /* 0x0000000814157981 */ /* 0x000f28000c1e1900 */
[----:B------:R-:W4:Y:S01]  /*13f0*/  LDG.E R11, desc[UR8][R10.64] ;  /* 0x000000080a0b7981 */ /* 0x000f22000c1e1900 */
[----:B------:R-:W-:-:S03]  /*1400*/  VIADD R9, R9, 0x8 ;  /* 0x0000000809097836 */ /* 0x000fc60000000000 */
        /* <DEDUP_REMOVED lines=8> */
.L_x_11:
[----:B------:R-:W-:Y:S05]  /*1490*/  @!P3 BRA `(.L_x_10) ;  /* 0x0000000000e4b947 */ /* 0x000fea0003800000 */
[----:B------:R-:W-:Y:S01]  /*14a0*/  ISETP.NE.AND P3, PT, R7, RZ, PT ;  /* 0x000000ff0700720c */ /* 0x000fe20003f65270 */
[----:B------:R-:W-:-:S12]  /*14b0*/  @!P1 BRA `(.L_x_12) ;  /* 0x0000000000709947 */ /* 0x000fd80003800000 */
[----:B------:R-:W2:Y:S01]  /*14c0*/  S2UR UR5, SR_CgaCtaId ;  /* 0x00000000000579c3 */ /* 0x000ea20000008800 */
[----:B------:R-:W-:Y:S01]  /*14d0*/  UMOV UR4, 0x400 ;  /* 0x0000040000047882 */ /* 0x000fe20000000000 */
[----:B0-----:R-:W-:Y:S01]  /*14e0*/  IMAD R10, R2, R13, R9 ;  /* 0x0000000d020a7224 */ /* 0x001fe200078e0209 */
[----:B--2---:R-:W-:-:S06]  /*14f0*/  ULEA UR4, UR5, UR4, 0x18 ;  /* 0x0000000405047291 */ /* 0x004fcc000f8ec0ff */
[----:B-1----:R-:W-:Y:S02]  /*1500*/  LEA R23, R10, UR4, 0x2 ;  /* 0x000000040a177c11 */ /* 0x002fe4000f8e10ff */
[----:B------:R-:W0:Y:S03]  /*1510*/  LDC.64 R10, c[0x0][0x380] ;  /* 0x0000e000ff0a7b82 */ /* 0x000e260000000a00 */
[----:B------:R-:W1:Y:S01]  /*1520*/  LDS R15, [R23] ;  /* 0x00000000170f7984 */ /* 0x000e620000000800 */
[----:B------:R-:W1:Y:S03]  /*1530*/  LDCU UR4, c[0x0][0x394] ;  /* 0x00007280ff0477ac */ /* 0x000e660008000800 */
[----:B------:R-:W2:Y:S04]  /*1540*/  LDS R17, [R23+0x4] ;  /* 0x0000040017117984 */ /* 0x000ea80000000800 */
[----:B------:R-:W3:Y:S04]  /*1550*/  LDS R19, [R23+0x8] ;  /* 0x0000080017137984 */ /* 0x000ee80000000800 */
[----:B------:R-:W4:Y:S01]  /*1560*/  LDS R21, [R23+0xc] ;  /* 0x00000c0017157984 */ /* 0x000f220000000800 */
[----:B-1---5:R-:W-:-:S02]  /*1570*/  IMAD R15, R15, UR4, R8 ;  /* 0x000000040f0f7c24 */ /* 0x022fc4000f8e0208 */
[----:B--2---:R-:W-:Y:S02]  /*1580*/  IMAD R17, R17, UR4, R8 ;  /* 0x0000000411117c24 */ /* 0x004fe4000f8e0208 */
[----:B0-----:R-:W-:-:S04]  /*1590*/  IMAD.WIDE R14, R15, 0x4, R10 ;  /* 0x000000040f0e7825 */ /* 0x001fc800078e020a */
[--C-:B---3--:R-:W-:Y:S02]  /*15a0*/  IMAD R19, R19, UR4, R8.reuse ;  /* 0x0000000413137c24 */ /* 0x108fe4000f8e0208 */
[----:B----4-:R-:W-:Y:S01]  /*15b0*/  IMAD R21, R21, UR4, R8 ;  /* 0x0000000415157c24 */ /* 0x010fe2000f8e0208 */
[----:B------:R-:W2:Y:S01]  /*15c0*/  LDG.E R14, desc[UR8][R14.64] ;  /* 0x000000080e0e7981 */ /* 0x000ea2000c1e1900 */
[----:B------:R-:W-:-:S04]  /*15d0*/  IMAD.WIDE R16, R17, 0x4, R10 ;  /* 0x0000000411107825 */ /* 0x000fc800078e020a */
[--C-:B------:R-:W-:Y:S02]  /*15e0*/  IMAD.WIDE R18, R19, 0x4, R10.reuse ;  /* 0x0000000413127825 */ /* 0x100fe400078e020a */
[----:B------:R-:W3:Y:S02]  /*15f0*/  LDG.E R16, desc[UR8][R16.64] ;  /* 0x0000000810107981 */ /* 0x000ee4000c1e1900 */
[----:B------:R-:W-:Y:S02]  /*1600*/  IMAD.WIDE R10, R21, 0x4, R10 ;  /* 0x00000004150a7825 */ /* 0x000fe400078e020a */
[----:B------:R-:W4:Y:S04]  /*1610*/  LDG.E R18, desc[UR8][R18.64] ;  /* 0x0000000812127981 */ /* 0x000f28000c1e1900 */
[----:B------:R-:W4:Y:S01]  /*1620*/  LDG.E R10, desc[UR8][R10.64] ;  /* 0x000000080a0a7981 */ /* 0x000f22000c1e1900 */
[----:B------:R-:W-:-:S03]  /*1630*/  IADD3 R9, PT, PT, R9, 0x4, RZ ;  /* 0x0000000409097810 */ /* 0x000fc60007ffe0ff */
[----:B--2---:R2:W-:Y:S04]  /*1640*/  STS [R23], R14 ;  /* 0x0000000e17007388 */ /* 0x0045e80000000800 */
[----:B---3--:R2:W-:Y:S04]  /*1650*/  STS [R23+0x4], R16 ;  /* 0x0000041017007388 */ /* 0x0085e80000000800 */
[----:B----4-:R2:W-:Y:S04]  /*1660*/  STS [R23+0x8], R18 ;  /* 0x0000081217007388 */ /* 0x0105e80000000800 */
[----:B------:R2:W-:Y:S02]  /*1670*/  STS [R23+0xc], R10 ;  /* 0x00000c0a17007388 */ /* 0x0005e40000000800 */
.L_x_12:
[----:B------:R-:W-:Y:S05]  /*1680*/  @!P3 BRA `(.L_x_10) ;  /* 0x000000000068b947 */ /* 0x000fea0003800000 */
[----:B------:R-:W3:Y:S01]  /*1690*/  S2UR UR5, SR_CgaCtaId ;  /* 0x00000000000579c3 */ /* 0x000ee20000008800 */
[----:B------:R-:W-:Y:S01]  /*16a0*/  UMOV UR4, 0x400 ;  /* 0x0000040000047882 */ /* 0x000fe20000000000 */
[----:B------:R-:W-:-:S06]  /*16b0*/  IMAD R9, R2, R13, R9 ;  /* 0x0000000d02097224 */ /* 0x000fcc00078e0209 */
[----:B012---:R-:W0:Y:S01]  /*16c0*/  LDC.64 R10, c[0x0][0x380] ;  /* 0x0000e000ff0a7b82 */ /* 0x007e220000000a00 */
[----:B---3--:R-:W-:-:S06]  /*16d0*/  ULEA UR4, UR5, UR4, 0x18 ;  /* 0x0000000405047291 */ /* 0x008fcc000f8ec0ff */
[----:B------:R-:W-:-:S05]  /*16e0*/  LEA R17, R9, UR4, 0x2 ;  /* 0x0000000409117c11 */ /* 0x000fca000f8e10ff */
[----:B------:R-:W1:Y:S01]  /*16f0*/  LDS R9, [R17] ;  /* 0x0000000011097984 */ /* 0x000e620000000800 */
[----:B------:R-:W1:Y:S02]  /*1700*/  LDCU UR4, c[0x0][0x394] ;  /* 0x00007280ff0477ac */ /* 0x000e640008000800 */
[----:B-1---5:R-:W-:-:S04]  /*1710*/  IMAD R9, R9, UR4, R8 ;  /* 0x0000000409097c24 */ /* 0x022fc8000f8e0208 */
[----:B0-----:R-:W-:-:S06]  /*1720*/  IMAD.WIDE R14, R9, 0x4, R10 ;  /* 0x00000004090e7825 */ /* 0x001fcc00078e020a */
[----:B------:R-:W2:Y:S01]  /*1730*/  LDG.E R14, desc[UR8][R14.64] ;  /* 0x000000080e0e7981 */ /* 0x000ea2000c1e1900 */
[----:B------:R-:W-:-:S03]  /*1740*/  ISETP.NE.AND P3, PT, R7, 0x1, PT ;  /* 0x000000010700780c */ /* 0x000fc60003f65270 */
[----:B--2---:R3:W-:Y:S10]  /*1750*/  STS [R17], R14 ;  /* 0x0000000e11007388 */ /* 0x0047f40000000800 */
[----:B------:R-:W-:Y:S05]  /*1760*/  @!P3 BRA `(.L_x_10) ;  /* 0x000000000030b947 */ /* 0x000fea0003800000 */
[----:B------:R-:W0:Y:S02]  /*1770*/  LDS R9, [R17+0x4] ;  /* 0x0000040011097984 */ /* 0x000e240000000800 */
[----:B0-----:R-:W-:-:S04]  /*1780*/  IMAD R9, R9, UR4, R8 ;  /* 0x0000000409097c24 */ /* 0x001fc8000f8e0208 */
[----:B---3--:R-:W-:-:S06]  /*1790*/  IMAD.WIDE R14, R9, 0x4, R10 ;  /* 0x00000004090e7825 */ /* 0x008fcc00078e020a */
[----:B------:R-:W2:Y:S01]  /*17a0*/  LDG.E R14, desc[UR8][R14.64] ;  /* 0x000000080e0e7981 */ /* 0x000ea2000c1e1900 */
[----:B------:R-:W-:-:S03]  /*17b0*/  ISETP.NE.AND P3, PT, R7, 0x2, PT ;  /* 0x000000020700780c */ /* 0x000fc60003f65270 */
[----:B--2---:R4:W-:Y:S10]  /*17c0*/  STS [R17+0x4], R14 ;  /* 0x0000040e11007388 */ /* 0x0049f40000000800 */
[----:B------:R-:W-:Y:S05]  /*17d0*/  @!P3 BRA `(.L_x_10) ;  /* 0x000000000014b947 */ /* 0x000fea0003800000 */
[----:B------:R-:W0:Y:S02]  /*17e0*/  LDS R9, [R17+0x8] ;  /* 0x0000080011097984 */ /* 0x000e240000000800 */
[----:B0-----:R-:W-:-:S04]  /*17f0*/  IMAD R9, R9, UR4, R8 ;  /* 0x0000000409097c24 */ /* 0x001fc8000f8e0208 */
[----:B------:R-:W-:-:S06]  /*1800*/  IMAD.WIDE R10, R9, 0x4, R10 ;  /* 0x00000004090a7825 */ /* 0x000fcc00078e020a */
[----:B------:R-:W2:Y:S04]  /*1810*/  LDG.E R10, desc[UR8][R10.64] ;  /* 0x000000080a0a7981 */ /* 0x000ea8000c1e1900 */
[----:B--2---:R0:W-:Y:S02]  /*1820*/  STS [R17+0x8], R10 ;  /* 0x0000080a11007388 */ /* 0x0041e40000000800 */
.L_x_10:
[----:B------:R-:W-:Y:S05]  /*1830*/  @P2 BRA `(.L_x_13) ;  /* 0xfffffff000b02947 */ /* 0x000fea000383ffff */
.L_x_7:
[----:B------:R-:W-:Y:S05]  /*1840*/  BSYNC.RECONVERGENT B0 ;  /* 0x0000000000007941 */ /* 0x000fea0003800200 */
.L_x_6:
[----:B------:R-:W1:Y:S01]  /*1850*/  LDC R0, c[0x0][0x3b4] ;  /* 0x0000ed00ff007b82 */ /* 0x000e620000000800 */
[----:B0-----:R-:W-:Y:S01]  /*1860*/  IMAD.MOV.U32 R7, RZ, RZ, 0x3dc6b27f ;  /* 0x3dc6b27fff077424 */ /* 0x001fe200078e00ff */
[----:B------:R-:W-:-:S06]  /*1870*/  UMOV UR4, 0x400 ;  /* 0x0000040000047882 */ /* 0x000fcc0000000000 */
[----:B------:R-:W0:Y:S08]  /*1880*/  S2UR UR5, SR_CgaCtaId ;  /* 0x00000000000579c3 */ /* 0x000e300000008800 */
[----:B------:R-:W-:Y:S01]  /*1890*/  BAR.SYNC.DEFER_BLOCKING 0x0 ;  /* 0x0000000000007b1d */ /* 0x000fe20000010000 */
[----:B-1----:R-:W-:Y:S02]  /*18a0*/  ISETP.GE.AND P0, PT, R0, 0x1, PT ;  /* 0x000000010000780c */ /* 0x002fe40003f06270 */
[----:B------:R-:W-:Y:S01]  /*18b0*/  I2FP.F32.S32 R0, R0 ;  /* 0x0000000000007245 */ /* 0x000fe20000201400 */
[----:B0-----:R-:W-:-:S10]  /*18c0*/  ULEA UR6, UR5, UR4, 0x18 ;  /* 0x0000000405067291 */ /* 0x001fd4000f8ec0ff */
[----:B------:R-:W-:-:S04]  /*18d0*/  @!P0 FMUL R0, R0, 8388608 ;  /* 0x4b00000000008820 */ /* 0x000fc80000400000 */
[----:B------:R-:W-:-:S05]  /*18e0*/  VIADD R3, R0, 0xc0cafb0d ;  /* 0xc0cafb0d00037836 */ /* 0x000fca0000000000 */
[----:B------:R-:W-:-:S04]  /*18f0*/  LOP3.LUT R5, R3, 0xff800000, RZ, 0xc0, !PT ;  /* 0xff80000003057812 */ /* 0x000fc800078ec0ff */
[-C--:B------:R-:W-:Y:S02]  /*1900*/  IADD3 R3, PT, PT, R0, -R5.reuse, RZ ;  /* 0x8000000500037210 */ /* 0x080fe40007ffe0ff */
[----:B------:R-:W-:Y:S02]  /*1910*/  I2FP.F32.S32 R4, R5 ;  /* 0x0000000500047245 */ /* 0x000fe40000201400 */
[----:B------:R-:W-:Y:S01]  /*1920*/  MOV R5, 0x7f800000 ;  /* 0x7f80000000057802 */ /* 0x000fe20000000f00 */
[----:B------:R-:W-:-:S04]  /*1930*/  FADD R6, R3, -1 ;  /* 0xbf80000003067421 */ /* 0x000fc80000000000 */
[----:B------:R-:W-:-:S04]  /*1940*/  FFMA R3, R6, R7, -0.16845393180847167969 ;  /* 0xbe2c7f3006037423 */ /* 0x000fc80000000007 */
[----:B------:R-:W-:-:S04]  /*1950*/  FFMA R3, R6, R3, 0.1716887056827545166 ;  /* 0x3e2fcf2a06037423 */ /* 0x000fc80000000003 */
[----:B------:R-:W-:-:S04]  /*1960*/  FFMA R3, R6, R3, -0.17900948226451873779 ;  /* 0xbe374e4306037423 */ /* 0x000fc80000000003 */
[----:B------:R-:W-:-:S04]  /*1970*/  FFMA R3, R6, R3, 0.20512372255325317383 ;  /* 0x3e520bf406037423 */ /* 0x000fc80000000003 */
[----:B------:R-:W-:-:S04]  /*1980*/  FFMA R3, R6, R3, -0.24046532809734344482 ;  /* 0xbe763c8b06037423 */ /* 0x000fc80000000003 */
[----:B------:R-:W-:-:S04]  /*1990*/  FFMA R3, R6, R3, 0.28857114911079406738 ;  /* 0x3e93bf9906037423 */ /* 0x000fc80000000003 */
[----:B------:R-:W-:-:S04]  /*19a0*/  FFMA R3, R6, R3, -0.36067417263984680176 ;  /* 0xbeb8aa4906037423 */ /* 0x000fc80000000003 */
[----:B------:R-:W-:-:S04]  /*19b0*/  FFMA R3, R6, R3, 0.48089820146560668945 ;  /* 0x3ef6384a06037423 */ /* 0x000fc80000000003 */
[----:B------:R-:W-:-:S04]  /*19c0*/  FFMA R3, R6, R3, -0.72134751081466674805 ;  /* 0xbf38aa3b06037423 */ /* 0x000fc80000000003 */
[----:B------:R-:W-:Y:S01]  /*19d0*/  FMUL R7, R6, R3 ;  /* 0x0000000306077220 */ /* 0x000fe20000400000 */
[----:B------:R-:W-:Y:S02]  /*19e0*/  FSEL R3, RZ, -23, P0 ;  /* 0xc1b80000ff037808 */ /* 0x000fe40000000000 */
[----:B------:R-:W-:Y:S01]  /*19f0*/  ISETP.GT.U32.AND P0, PT, R0, 0x7f7fffff, PT ;  /* 0x7f7fffff0000780c */ /* 0x000fe20003f04070 */
[----:B------:R-:W-:Y:S02]  /*1a00*/  FMUL R7, R6, R7 ;  /* 0x0000000706077220 */ /* 0x000fe40000400000 */
[----:B------:R-:W-:Y:S01]  /*1a10*/  FFMA R3, R4, 1.1920928955078125e-07, R3 ;  /* 0x3400000004037823 */ /* 0x000fe20000000003 */
[C---:B------:R-:W-:Y:S01]  /*1a20*/  LOP3.LUT R4, R13.reuse, 0x3, RZ, 0xc0, !PT ;  /* 0x000000030d047812 */ /* 0x040fe200078ec0ff */
[----:B------:R-:W-:Y:S01]  /*1a30*/  FFMA R6, R6, 1.4426950216293334961, R7 ;  /* 0x3fb8aa3b06067823 */ /* 0x000fe20000000007 */
[----:B------:R-:W-:Y:S02]  /*1a40*/  LOP3.LUT R7, R13, 0x1, RZ, 0xc0, !PT ;  /* 0x000000010d077812 */ /* 0x000fe400078ec0ff */
[----:B-----5:R-:W-:Y:S01]  /*1a50*/  IADD3 R8, PT, PT, R4, -0x1, RZ ;  /* 0xffffffff04087810 */ /* 0x020fe20007ffe0ff */
[----:B------:R-:W-:Y:S01]  /*1a60*/  FADD R3, R3, R6 ;  /* 0x0000000603037221 */ /* 0x000fe20000000000 */
[----:B------:R-:W-:-:S03]  /*1a70*/  LOP3.LUT R6, R13, 0x7, RZ, 0xc0, !PT ;  /* 0x000000070d067812 */ /* 0x000fc600078ec0ff */
[C---:B------:R-:W-:Y:S01]  /*1a80*/  @P0 FFMA R3, R0.reuse, R5, +INF ;  /* 0x7f80000000030423 */ /* 0x040fe20000000005 */
[----:B------:R-:W-:Y:S02]  /*1a90*/  FSETP.NEU.AND P0, PT, R0, RZ, PT ;  /* 0x000000ff0000720b */ /* 0x000fe40003f0d000 */
[----:B------:R-:W-:Y:S02]  /*1aa0*/  LOP3.LUT R5, R13, 0x7ffffff8, RZ, 0xc0, !PT ;  /* 0x7ffffff80d057812 */ /* 0x000fe400078ec0ff */
[----:B------:R-:W-:-:S03]  /*1ab0*/  FSEL R0, R3, -INF , P0 ;  /* 0xff80000003007808 */ /* 0x000fc60000000000 */
[----:B------:R-:W-:-:S03]  /*1ac0*/  IMAD.MOV R9, RZ, RZ, -R5 ;  /* 0x000000ffff097224 */ /* 0x000fc600078e0a05 */
[----:B------:R-:W0:Y:S02]  /*1ad0*/  F2I.TRUNC.NTZ R0, R0 ;  /* 0x0000000000007305 */ /* 0x000e24000020f100 */
[----:B0-----:R-:W-:-:S05]  /*1ae0*/  VIMNMX R3, PT, PT, RZ, R0, !PT ;  /* 0x00000000ff037248 */ /* 0x001fca0007fe0100 */
[----:B------:R-:W-:-:S05]  /*1af0*/  VIADD R3, R3, 0x1 ;  /* 0x0000000103037836 */ /* 0x000fca0000000000 */
[----:B------:R-:W-:-:S13]  /*1b00*/  ISETP.NE.AND P0, PT, R3, 0x1, PT ;  /* 0x000000010300780c */ /* 0x000fda0003f05270 */
[----:B------:R-:W-:Y:S05]  /*1b10*/  @!P0 BRA `(.L_x_14) ;  /* 0x0000000800d48947 */ /* 0x000fea0003800000 */
[----:B--2---:R-:W-:Y:S02]  /*1b20*/  IMAD R10, R2, R13, RZ ;  /* 0x0000000d020a7224 */ /* 0x004fe400078e02ff */
[----:B------:R-:W-:Y:S01]  /*1b30*/  HFMA2 R32, -RZ, RZ, 0, 5.9604644775390625e-08 ;  /* 0x00000001ff207431 */ /* 0x000fe200000001ff */
[C---:B------:R-:W-:Y:S01]  /*1b40*/  IADD3 R11, PT, PT, R13.reuse, -0x1, RZ ;  /* 0xffffffff0d0b7810 */ /* 0x040fe20007ffe0ff */
[----:B------:R-:W-:Y:S01]  /*1b50*/  IMAD.SHL.U32 R28, R13, 0x4, RZ ;  /* 0x000000040d1c7824 */ /* 0x000fe200078e00ff */
[----:B------:R-:W-:Y:S01]  /*1b60*/  IADD3 R29, PT, PT, R6, -0x1, RZ ;  /* 0xffffffff061d7810 */ /* 0x000fe20007ffe0ff */
[----:B------:R-:W-:Y:S01]  /*1b70*/  VIADD R30, R2, 0x1 ;  /* 0x00000001021e7836 */ /* 0x000fe20000000000 */
[----:B------:R-:W-:-:S05]  /*1b80*/  LEA R31, R10, UR6, 0x2 ;  /* 0x000000060a1f7c11 */ /* 0x000fca000f8e10ff */
[----:B------:R-:W-:-:S07]  /*1b90*/  VIADD R31, R31, 0x10 ;  /* 0x000000101f1f7836 */ /* 0x000fce0000000000 */
.L_x_27:
[----:B01----:R0:W1:Y:S01]  /*1ba0*/  I2F.F64.U32 R34, R32 ;  /* 0x0000002000227312 */ /* 0x0030620000201800 */
[----:B------:R-:W-:Y:S01]  /*1bb0*/  BSSY.RECONVERGENT B0, `(.L_x_15) ;  /* 0x0000003000007945 */ /* 0x000fe20003800200 */
[----:B--2---:R-:W-:-:S07]  /*1bc0*/  MOV R0, 0x1be0 ;  /* 0x00001be000007802 */ /* 0x004fce0000000f00 */
[----:B01-34-:R-:W-:Y:S05]  /*1bd0*/  CALL.REL.NOINC `($_Z10DFA_kernalPiS_iiiiiS_ii$__internal_accurate_pow) ;  /* 0x0000001000007944 */ /* 0x01bfea0003c00000 */
[----:B------:R-:W-:Y:S05]  /*1be0*/  BSYNC.RECONVERGENT B0 ;  /* 0x0000000000007941 */ /* 0x000fea0003800200 */
.L_x_15:
[----:B------:R0:W1:Y:S01]  /*1bf0*/  F2I.F64.TRUNC R15, R14 ;  /* 0x0000000e000f7311 */ /* 0x000062000030d100 */
[----:B------:R-:W-:Y:S01]  /*1c00*/  ISETP.GE.AND P2, PT, R30, RZ, PT ;  /* 0x000000ff1e00720c */ /* 0x000fe20003f46270 */
[----:B------:R-:W-:Y:S01]  /*1c10*/  BSSY.RECONVERGENT B0, `(.L_x_16) ;  /* 0x00000a1000007945 */ /* 0x000fe20003800200 */
[----:B0-----:R-:W-:Y:S02]  /*1c20*/  IABS R14, R30 ;  /* 0x0000001e000e7213 */ /* 0x001fe40000000000 */
[-C--:B-1----:R-:W-:Y:S02]  /*1c30*/  IABS R16, R15.reuse ;  /* 0x0000000f00107213 */ /* 0x082fe40000000000 */
[----:B------:R-:W-:Y:S02]  /*1c40*/  IABS R18, R15 ;  /* 0x0000000f00127213 */ /* 0x000fe40000000000 */
[----:B------:R-:W0:Y:S08]  /*1c50*/  I2F.RP R0, R16 ;  /* 0x0000001000007306 */ /* 0x000e300000209400 */
[----:B0-----:R-:W0:Y:S02]  /*1c60*/  MUFU.RCP R0, R0 ;  /* 0x0000000000007308 */ /* 0x001e240000001000 */
[----:B0-----:R-:W-:Y:S01]  /*1c70*/  IADD3 R12, PT, PT, R0, 0xffffffe, RZ ;  /* 0x0ffffffe000c7810 */ /* 0x001fe20007ffe0ff */
[----:B------:R-:W-:-:S05]  /*1c80*/  IMAD.MOV R0, RZ, RZ, -R18 ;  /* 0x000000ffff007224 */ /* 0x000fca00078e0a12 */
[----:B------:R0:W1:Y:S02]  /*1c90*/  F2I.FTZ.U32.TRUNC.NTZ R13, R12 ;  /* 0x0000000c000d7305 */ /* 0x000064000021f000 */
[----:B0-----:R-:W-:Y:S01]  /*1ca0*/  MOV R12, RZ ;  /* 0x000000ff000c7202 */ /* 0x001fe20000000f00 */
[----:B-1----:R-:W-:-:S04]  /*1cb0*/  IMAD.MOV R17, RZ, RZ, -R13 ;  /* 0x000000ffff117224 */ /* 0x002fc800078e0a0d */
[----:B------:R-:W-:-:S04]  /*1cc0*/  IMAD R17, R17, R16, RZ ;  /* 0x0000001011117224 */ /* 0x000fc800078e02ff */
[----:B------:R-:W-:-:S06]  /*1cd0*/  IMAD.HI.U32 R13, R13, R17, R12 ;  /* 0x000000110d0d7227 */ /* 0x000fcc00078e000c */
[----:B------:R-:W-:-:S04]  /*1ce0*/  IMAD.HI.U32 R13, R13, R14, RZ ;  /* 0x0000000e0d0d7227 */ /* 0x000fc800078e00ff */
[----:B------:R-:W-:-:S05]  /*1cf0*/  IMAD R13, R13, R0, R14 ;  /* 0x000000000d0d7224 */ /* 0x000fca00078e020e */
[----:B------:R-:W-:-:S13]  /*1d00*/  ISETP.GT.U32.AND P0, PT, R16, R13, PT ;  /* 0x0000000d1000720c */ /* 0x000fda0003f04070 */
[----:B------:R-:W-:Y:S02]  /*1d10*/  @!P0 IADD3 R13, PT, PT, R13, -R16, RZ ;  /* 0x800000100d0d8210 */ /* 0x000fe40007ffe0ff */
[----:B------:R-:W-:Y:S02]  /*1d20*/  ISETP.NE.AND P0, PT, R15, RZ, PT ;  /* 0x000000ff0f00720c */ /* 0x000fe40003f05270 */
[----:B------:R-:W-:-:S13]  /*1d30*/  ISETP.GT.U32.AND P1, PT, R16, R13, PT ;  /* 0x0000000d1000720c */ /* 0x000fda0003f24070 */
[----:B------:R-:W-:-:S05]  /*1d40*/  @!P1 IMAD.IADD R13, R13, 0x1, -R16 ;  /* 0x000000010d0d9824 */ /* 0x000fca00078e0a10 */
[----:B------:R-:W-:Y:S02]  /*1d50*/  @!P2 IADD3 R13, PT, PT, -R13, RZ, RZ ;  /* 0x000000ff0d0da210 */ /* 0x000fe40007ffe1ff */
[----:B------:R-:W-:-:S04]  /*1d60*/  @!P0 LOP3.LUT R13, RZ, R15, RZ, 0x33, !PT ;  /* 0x0000000fff0d8212 */ /* 0x000fc800078e33ff */
[----:B------:R-:W-:-:S13]  /*1d70*/  ISETP.NE.AND P0, PT, R13, RZ, PT ;  /* 0x000000ff0d00720c */ /* 0x000fda0003f05270 */
[----:B------:R-:W-:Y:S05]  /*1d80*/  @P0 BRA `(.L_x_17) ;  /* 0x0000000800240947 */ /* 0x000fea0003800000 */
[----:B------:R-:W0:Y:S01]  /*1d90*/  LDC R0, c[0x0][0x390] ;  /* 0x0000e400ff007b82 */ /* 0x000e220000000800 */
[----:B------:R-:W-:Y:S01]  /*1da0*/  VIADD R33, R32, 0xffffffff ;  /* 0xffffffff20217836 */ /* 0x000fe20000000000 */
[----:B------:R-:W-:Y:S03]  /*1db0*/  BSSY.RECONVERGENT B1, `(.L_x_18) ;  /* 0x0000005000017945 */ /* 0x000fe60003800200 */
[----:B------:R1:W2:Y:S01]  /*1dc0*/  I2F.F64 R34, R33 ;  /* 0x0000002100227312 */ /* 0x0002a20000201c00 */
[----:B0-----:R-:W-:Y:S02]  /*1dd0*/  ISETP.GE.AND P0, PT, R0, 0x1, PT ;  /* 0x000000010000780c */ /* 0x001fe40003f06270 */
[----:B-12---:R-:W-:-:S11]  /*1de0*/  MOV R0, 0x1e00 ;  /* 0x00001e0000007802 */ /* 0x006fd60000000f00 */
[----:B------:R-:W-:Y:S05]  /*1df0*/  CALL.REL.NOINC `($_Z10DFA_kernalPiS_iiiiiS_ii$__internal_accurate_pow) ;  /* 0x0000000c00787944 */ /* 0x000fea0003c00000 */
[----:B------:R-:W-:Y:S05]  /*1e00*/  BSYNC.RECONVERGENT B1 ;  /* 0x0000000000017941 */ /* 0x000fea0003800200 */
.L_x_18:
[----:B------:R-:W-:Y:S05]  /*1e10*/  @!P0 BRA `(.L_x_17) ;  /* 0x0000000800008947 */ /* 0x000fea0003800000 */
[----:B------:R-:W-:Y:S01]  /*1e20*/  ISETP.NE.AND P0, PT, R33, RZ, PT ;  /* 0x000000ff2100720c */ /* 0x000fe20003f05270 */
[----:B------:R-:W-:Y:S01]  /*1e30*/  BSSY.RECONVERGENT B1, `(.L_x_19) ;  /* 0x000003c000017945 */ /* 0x000fe20003800200 */
[----:B------:R-:W-:Y:S02]  /*1e40*/  HFMA2 R0, -RZ, RZ, 0, 0 ;  /* 0x00000000ff007431 */ /* 0x000fe400000001ff */
[----:B------:R-:W-:Y:S02]  /*1e50*/  FSEL R14, R14, RZ, P0 ;  /* 0x000000ff0e0e7208 */ /* 0x000fe40000000000 */
[----:B------:R-:W-:Y:S02]  /*1e60*/  FSEL R15, R15, 1.875, P0 ;  /* 0x3ff000000f0f7808 */ /* 0x000fe40000000000 */
[----:B------:R-:W-:Y:S02]  /*1e70*/  ISETP.GE.U32.AND P0, PT, R11, 0x7, PT ;  /* 0x000000070b00780c */ /* 0x000fe40003f06070 */
[----:B------:R-:W0:Y:S02]  /*1e80*/  F2I.F64.TRUNC R13, R14 ;  /* 0x0000000e000d7311 */ /* 0x000e24000030d100 */
[----:B0-----:R-:W-:-:S09]  /*1e90*/  IMAD.IADD R13, R2, 0x1, -R13 ;  /* 0x00000001020d7824 */ /* 0x001fd200078e0a0d */
[----:B------:R-:W-:Y:S05]  /*1ea0*/  @!P0 BRA `(.L_x_20) ;  /* 0x0000000000d08947 */ /* 0x000fea0003800000 */
[----:B------:R-:W-:Y:S01]  /*1eb0*/  IMAD R14, R28, R13, UR6 ;  /* 0x000000061c0e7e24 */ /* 0x000fe2000f8e020d */
[----:B------:R-:W-:Y:S01]  /*1ec0*/  BSSY.RECONVERGENT B2, `(.L_x_21) ;  /* 0x0000031000027945 */ /* 0x000fe20003800200 */
[----:B------:R-:W-:Y:S01]  /*1ed0*/  MOV R0, R31 ;  /* 0x0000001f00007202 */ /* 0x000fe20000000f00 */
[----:B------:R-:W-:Y:S02]  /*1ee0*/  IMAD.MOV.U32 R12, RZ, RZ, R9 ;  /* 0x000000ffff0c7224 */ /* 0x000fe400078e0009 */
[----:B------:R-:W-:-:S07]  /*1ef0*/  IADD3 R14, PT, PT, R14, 0x10, RZ ;  /* 0x000000100e0e7810 */ /* 0x000fce0007ffe0ff */
.L_x_22:
[----:B------:R-:W0:Y:S01]  /*1f00*/  LDS R15, [R14+-0x10] ;  /* 0xfffff0000e0f7984 */ /* 0x000e220000000800 */
[----:B------:R-:W-:-:S05]  /*1f10*/  VIADD R12, R12, 0x8 ;  /* 0x000000080c0c7836 */ /* 0x000fca0000000000 */
[----:B------:R-:W-:Y:S01]  /*1f20*/  ISETP.NE.AND P0, PT, R12, RZ, PT ;  /* 0x000000ff0c00720c */ /* 0x000fe20003f05270 */
[----:B0-----:R-:W-:-:S05]  /*1f30*/  IMAD.IADD R15, R10, 0x1, R15 ;  /* 0x000000010a0f7824 */ /* 0x001fca00078e020f */
[----:B------:R-:W-:-:S06]  /*1f40*/  LEA R15, R15, UR6, 0x2 ;  /* 0x000000060f0f7c11 */ /* 0x000fcc000f8e10ff */
[----:B------:R-:W0:Y:S04]  /*1f50*/  LDS R15, [R15] ;  /* 0x000000000f0f7984 */ /* 0x000e280000000800 */
[----:B0-----:R-:W-:Y:S04]  /*1f60*/  STS [R0+-0x10], R15 ;  /* 0xfffff00f00007388 */ /* 0x001fe80000000800 */
[----:B------:R-:W0:Y:S02]  /*1f70*/  LDS R17, [R14+-0xc] ;  /* 0xfffff4000e117984 */ /* 0x000e240000000800 */
[----:B0-----:R-:W-:-:S04]  /*1f80*/  IADD3 R17, PT, PT, R10, R17, RZ ;  /* 0x000000110a117210 */ /* 0x001fc80007ffe0ff */
[----:B------:R-:W-:-:S06]  /*1f90*/  LEA R17, R17, UR6, 0x2 ;  /* 0x0000000611117c11 */ /* 0x000fcc000f8e10ff */
[----:B------:R-:W0:Y:S04]  /*1fa0*/  LDS R17, [R17] ;  /* 0x0000000011117984 */ /* 0x000e280000000800 */
[----:B0-----:R-:W-:Y:S04]  /*1fb0*/  STS [R0+-0xc], R17 ;  /* 0xfffff41100007388 */ /* 0x001fe80000000800 */
[----:B------:R-:W0:Y:S02]  /*1fc0*/  LDS R19, [R14+-0x8] ;  /* 0xfffff8000e137984 */ /* 0x000e240000000800 */
        /* <DEDUP_REMOVED lines=9> */
[----:B------:R-:W0:Y:S02]  /*2060*/  LDS R17, [R14] ;  /* 0x000000000e117984 */ /* 0x000e240000000800 */
[----:B0-----:R-:W-:-:S05]  /*2070*/  IMAD.IADD R17, R10, 0x1, R17 ;  /* 0x000000010a117824 */ /* 0x001fca00078e0211 */
[----:B------:R-:W-:-:S06]  /*2080*/  LEA R17, R17, UR6, 0x2 ;  /* 0x0000000611117c11 */ /* 0x000fcc000f8e10ff */
[----:B------:R-:W0:Y:S04]  /*2090*/  LDS R17, [R17] ;  /* 0x0000000011117984 */ /* 0x000e280000000800 */
[----:B0-----:R-:W-:Y:S04]  /*20a0*/  STS [R0], R17 ;  /* 0x0000001100007388 */ /* 0x001fe80000000800 */
[----:B------:R-:W0:Y:S02]  /*20b0*/  LDS R19, [R14+0x4] ;  /* 0x000004000e137984 */ /* 0x000e240000000800 */
[----:B0-----:R-:W-:-:S04]  /*20c0*/  IADD3 R19, PT, PT, R10, R19, RZ ;  /* 0x000000130a137210 */ /* 0x001fc80007ffe0ff */
[----:B------:R-:W-:-:S06]  /*20d0*/  LEA R19, R19, UR6, 0x2 ;  /* 0x0000000613137c11 */ /* 0x000fcc000f8e10ff */
[----:B------:R-:W0:Y:S04]  /*20e0*/  LDS R19, [R19] ;  /* 0x0000000013137984 */ /* 0x000e280000000800 */
[----:B0-----:R-:W-:Y:S04]  /*20f0*/  STS [R0+0x4], R19 ;  /* 0x0000041300007388 */ /* 0x001fe80000000800 */
[----:B------:R-:W0:Y:S02]  /*2100*/  LDS R15, [R14+0x8] ;  /* 0x000008000e0f7984 */ /* 0x000e240000000800 */
[----:B0-----:R-:W-:-:S05]  /*2110*/  IMAD.IADD R15, R10, 0x1, R15 ;  /* 0x000000010a0f7824 */ /* 0x001fca00078e020f */
[----:B------:R-:W-:-:S06]  /*2120*/  LEA R15, R15, UR6, 0x2 ;  /* 0x000000060f0f7c11 */ /* 0x000fcc000f8e10ff */
[----:B------:R-:W0:Y:S04]  /*2130*/  LDS R15, [R15] ;  /* 0x000000000f0f7984 */ /* 0x000e280000000800 */
[----:B0-----:R-:W-:Y:S04]  /*2140*/  STS [R0+0x8], R15 ;  /* 0x0000080f00007388 */ /* 0x001fe80000000800 */
[----:B------:R0:W1:Y:S02]  /*2150*/  LDS R17, [R14+0xc] ;  /* 0x00000c000e117984 */ /* 0x0000640000000800 */
[----:B0-----:R-:W-:-:S02]  /*2160*/  IADD3 R14, PT, PT, R14, 0x20, RZ ;  /* 0x000000200e0e7810 */ /* 0x001fc40007ffe0ff */
[----:B-1----:R-:W-:-:S04]  /*2170*/  IADD3 R17, PT, PT, R10, R17, RZ ;  /* 0x000000110a117210 */ /* 0x002fc80007ffe0ff */
[----:B------:R-:W-:-:S06]  /*2180*/  LEA R17, R17, UR6, 0x2 ;  /* 0x0000000611117c11 */ /* 0x000fcc000f8e10ff */
[----:B------:R-:W0:Y:S04]  /*2190*/  LDS R17, [R17] ;  /* 0x0000000011117984 */ /* 0x000e280000000800 */
[----:B0-----:R0:W-:Y:S02]  /*21a0*/  STS [R0+0xc], R17 ;  /* 0x00000c1100007388 */ /* 0x0011e40000000800 */
[----:B0-----:R-:W-:Y:S01]  /*21b0*/  VIADD R0, R0, 0x20 ;  /* 0x0000002000007836 */ /* 0x001fe20000000000 */
[----:B------:R-:W-:Y:S06]  /*21c0*/  @P0 BRA `(.L_x_22) ;  /* 0xfffffffc004c0947 */ /* 0x000fec000383ffff */
[----:B------:R-:W-:Y:S05]  /*21d0*/  BSYNC.RECONVERGENT B2 ;  /* 0x0000000000027941 */ /* 0x000fea0003800200 */
.L_x_21:
[----:B------:R-:W-:-:S07]  /*21e0*/  MOV R0, R5 ;  /* 0x0000000500007202 */ /* 0x000fce0000000f00 */
.L_x_20:
[----:B------:R-:W-:Y:S05]  /*21f0*/  BSYNC.RECONVERGENT B1 ;  /* 0x0000000000017941 */ /* 0x000fea0003800200 */
.L_x_19:
[----:B------:R-:W-:-:S13]  /*2200*/  ISETP.NE.AND P0, PT, R6, RZ, PT ;  /* 0x000000ff0600720c */ /* 0x000fda0003f05270 */
[----:B------:R-:W-:Y:S05]  /*2210*/  @!P0 BRA `(.L_x_17) ;  /* 0x0000000400008947 */ /* 0x000fea0003800000 */
[----:B------:R-:W-:Y:S01]  /*2220*/  ISETP.GE.U32.AND P0, PT, R29, 0x3, PT ;  /* 0x000000031d00780c */ /* 0x000fe20003f06070 */
[----:B------:R-:W-:Y:S01]  /*2230*/  BSSY.RECONVERGENT B1, `(.L_x_23) ;  /* 0x000001d000017945 */ /* 0x000fe20003800200 */
[----:B------:R-:W-:-:S11]  /*2240*/  ISETP.NE.AND P1, PT, R4, RZ, PT ;  /* 0x000000ff0400720c */ /* 0x000fd60003f25270 */
[----:B------:R-:W-:Y:S05]  /*2250*/  @!P0 BRA `(.L_x_24) ;  /* 0x0000000000688947 */ /* 0x000fea0003800000 */
[----:B------:R-:W0:Y:S01]  /*2260*/  LDCU UR4, c[0x0][0x390] ;  /* 0x00007200ff0477ac */ /* 0x000e220008000800 */
[----:B------:R-:W-:-:S04]  /*2270*/  IADD3 R14, PT, PT, R10, R0, RZ ;  /* 0x000000000a0e7210 */ /* 0x000fc80007ffe0ff */
[----:B------:R-:W-:Y:S01]  /*2280*/  LEA R14, R14, UR6, 0x2 ;  /* 0x000000060e0e7c11 */ /* 0x000fe2000f8e10ff */
[----:B0-----:R-:W-:Y:S01]  /*2290*/  IMAD R12, R13, UR4, R0 ;  /* 0x000000040d0c7c24 */ /* 0x001fe2000f8e0200 */
[----:B------:R-:W-:-:S04]  /*22a0*/  IADD3 R0, PT, PT, R0, 0x4, RZ ;  /* 0x0000000400007810 */ /* 0x000fc80007ffe0ff */
[----:B------:R-:W-:-:S05]  /*22b0*/  LEA R12, R12, UR6, 0x2 ;  /* 0x000000060c0c7c11 */ /* 0x000fca000f8e10ff */
[----:B------:R-:W0:Y:S02]  /*22c0*/  LDS R15, [R12] ;  /* 0x000000000c0f7984 */ /* 0x000e240000000800 */
[----:B0-----:R-:W-:-:S05]  /*22d0*/  IMAD.IADD R15, R10, 0x1, R15 ;  /* 0x000000010a0f7824 */ /* 0x001fca00078e020f */
[----:B------:R-:W-:-:S06]  /*22e0*/  LEA R15, R15, UR6, 0x2 ;  /* 0x000000060f0f7c11 */ /* 0x000fcc000f8e10ff */
[----:B------:R-:W0:Y:S04]  /*22f0*/  LDS R15, [R15] ;  /* 0x000000000f0f7984 */ /* 0x000e280000000800 */
[----:B0-----:R-:W-:Y:S04]  /*2300*/  STS [R14], R15 ;  /* 0x0000000f0e007388 */ /* 0x001fe80000000800 */
[----:B------:R-:W0:Y:S02]  /*2310*/  LDS R17, [R12+0x4] ;  /* 0x000004000c117984 */ /* 0x000e240000000800 */
[----:B0-----:R-:W-:-:S05]  /*2320*/  IMAD.IADD R17, R10, 0x1, R17 ;  /* 0x000000010a117824 */ /* 0x001fca00078e0211 */
[----:B------:R-:W-:-:S06]  /*2330*/  LEA R17, R17, UR6, 0x2 ;  /* 0x0000000611117c11 */ /* 0x000fcc000f8e10ff */
[----:B------:R-:W0:Y:S04]  /*2340*/  LDS R17, [R17] ;  /* 0x0000000011117984 */ /* 0x000e280000000800 */
[----:B0-----:R-:W-:Y:S04]  /*2350*/  STS [R14+0x4], R17 ;  /* 0x000004110e007388 */ /* 0x001fe80000000800 */
        /* <DEDUP_REMOVED lines=9> */
[----:B0-----:R0:W-:Y:S02]  /*23f0*/  STS [R14+0xc], R15 ;  /* 0x00000c0f0e007388 */ /* 0x0011e40000000800 */
.L_x_24:
[----:B------:R-:W-:Y:S05]  /*2400*/  BSYNC.RECONVERGENT B1 ;  /* 0x0000000000017941 */ /* 0x000fea0003800200 */
.L_x_23:
[----:B------:R-:W-:Y:S05]  /*2410*/  @!P1 BRA `(.L_x_17) ;  /* 0x0000000000809947 */ /* 0x000fea0003800000 */
[----:B------:R-:W-:Y:S01]  /*2420*/  ISETP.NE.AND P0, PT, R8, RZ, PT ;  /* 0x000000ff0800720c */ /* 0x000fe20003f05270 */
[----:B------:R-:W-:Y:S01]  /*2430*/  BSSY.RECONVERGENT B1, `(.L_x_25) ;  /* 0x0000013000017945 */ /* 0x000fe20003800200 */
[----:B------:R-:W-:-:S11]  /*2440*/  ISETP.NE.AND P1, PT, R7, RZ, PT ;  /* 0x000000ff0700720c */ /* 0x000fd60003f25270 */
[----:B------:R-:W-:Y:S05]  /*2450*/  @!P0 BRA `(.L_x_26) ;  /* 0x0000000000408947 */ /* 0x000fea0003800000 */
[----:B------:R-:W1:Y:S01]  /*2460*/  LDCU UR4, c[0x0][0x390] ;  /* 0x00007200ff0477ac */ /* 0x000e620008000800 */
[----:B0-----:R-:W-:-:S04]  /*2470*/  IADD3 R14, PT, PT, R10, R0, RZ ;  /* 0x000000000a0e7210 */ /* 0x001fc80007ffe0ff */
[----:B------:R-:W-:Y:S01]  /*2480*/  LEA R14, R14, UR6, 0x2 ;  /* 0x000000060e0e7c11 */ /* 0x000fe2000f8e10ff */
[----:B-1----:R-:W-:Y:S01]  /*2490*/  IMAD R12, R13, UR4, R0 ;  /* 0x000000040d0c7c24 */ /* 0x002fe2000f8e0200 */
        /* <DEDUP_REMOVED lines=11> */
[----:B0-----:R1:W-:Y:S02]  /*2550*/  STS [R14+0x4], R17 ;  /* 0x000004110e007388 */ /* 0x0013e40000000800 */
.L_x_26:
[----:B------:R-:W-:Y:S05]  /*2560*/  BSYNC.RECONVERGENT B1 ;  /* 0x0000000000017941 */ /* 0x000fea0003800200 */
.L_x_25:
[----:B------:R-:W-:Y:S05]  /*2570*/  @!P1 BRA `(.L_x_17) ;  /* 0x0000000000289947 */ /* 0x000fea0003800000 */
[----:B------:R-:W2:Y:S02]  /*2580*/  LDCU UR4, c[0x0][0x390] ;  /* 0x00007200ff0477ac */ /* 0x000ea40008000800 */
[----:B--2---:R-:W-:Y:S01]  /*2590*/  IMAD R13, R13, UR4, R0 ;  /* 0x000000040d0d7c24 */ /* 0x004fe2000f8e0200 */
[----:B------:R-:W-:-:S04]  /*25a0*/  IADD3 R0, PT, PT, R10, R0, RZ ;  /* 0x000000000a007210 */ /* 0x000fc80007ffe0ff */
[----:B------:R-:W-:Y:S02]  /*25b0*/  LEA R13, R13, UR6, 0x2 ;  /* 0x000000060d0d7c11 */ /* 0x000fe4000f8e10ff */
[----:B0-----:R-:W-:-:S04]  /*25c0*/  LEA R15, R0, UR6, 0x2 ;  /* 0x00000006000f7c11 */ /* 0x001fc8000f8e10ff */
[----:B------:R-:W0:Y:S02]  /*25d0*/  LDS R13, [R13] ;  /* 0x000000000d0d7984 */ /* 0x000e240000000800 */
[----:B0-----:R-:W-:-:S05]  /*25e0*/  IMAD.IADD R12, R10, 0x1, R13 ;  /* 0x000000010a0c7824 */ /* 0x001fca00078e020d */
[----:B------:R-:W-:-:S06]  /*25f0*/  LEA R12, R12, UR6, 0x2 ;  /* 0x000000060c0c7c11 */ /* 0x000fcc000f8e10ff */
[----:B------:R-:W0:Y:S04]  /*2600*/  LDS R12, [R12] ;  /* 0x000000000c0c7984 */ /* 0x000e280000000800 */
[----:B0-----:R2:W-:Y:S02]  /*2610*/  STS [R15], R12 ;  /* 0x0000000c0f007388 */ /* 0x0015e40000000800 */
.L_x_17:
[----:B------:R-:W-:Y:S05]  /*2620*/  BSYNC.RECONVERGENT B0 ;  /* 0x0000000000007941 */ /* 0x000fea0003800200 */
.L_x_16:
[----:B------:R-:W-:Y:S01]  /*2630*/  VIADD R32, R32, 0x1 ;  /* 0x0000000120207836 */ /* 0x000fe20000000000 */
[----:B------:R-:W-:Y:S04]  /*2640*/  BAR.SYNC.DEFER_BLOCKING 0x0 ;  /* 0x0000000000007b1d */ /* 0x000fe80000010000 */
[----:B------:R-:W-:-:S13]  /*2650*/  ISETP.NE.AND P0, PT, R32, R3, PT ;  /* 0x000000032000720c */ /* 0x000fda0003f05270 */
[----:B------:R-:W-:Y:S05]  /*2660*/  @P0 BRA `(.L_x_27) ;  /* 0xfffffff4004c0947 */ /* 0x000fea000383ffff */
.L_x_14:
[----:B------:R-:W5:Y:S02]  /*2670*/  LDC R0, c[0x0][0x390] ;  /* 0x0000e400ff007b82 */ /* 0x000f640000000800 */
[----:B-----5:R-:W-:-:S04]  /*2680*/  ISETP.GE.AND P0, PT, R0, 0x1, PT ;  /* 0x000000010000780c */ /* 0x020fc80003f06270 */
[----:B------:R-:W-:-:S13]  /*2690*/  ISETP.NE.OR P0, PT, R2, RZ, !P0 ;  /* 0x000000ff0200720c */ /* 0x000fda0004705670 */
[----:B------:R-:W-:Y:S05]  /*26a0*/  @P0 EXIT ;  /* 0x000000000000094d */ /* 0x000fea0003800000 */
[----:B------:R-:W5:Y:S01]  /*26b0*/  LDCU UR4, c[0x0][0x3b4] ;  /* 0x00007680ff0477ac */ /* 0x000f620008000800 */
[----:B------:R-:W-:Y:S01]  /*26c0*/  ISETP.GE.U32.AND P0, PT, R0, 0x8, PT ;  /* 0x000000080000780c */ /* 0x000fe20003f06070 */
[----:B------:R-:W-:Y:S01]  /*26d0*/  HFMA2 R11, -RZ, RZ, 0, 0 ;  /* 0x00000000ff0b7431 */ /* 0x000fe200000001ff */
[----:B-----5:R-:W-:-:S06]  /*26e0*/  UIADD3 UR4, UPT, UPT, UR4, -0x1, URZ ;  /* 0xffffffff04047890 */ /* 0x020fcc000fffe0ff */
[----:B------:R-:W-:-:S05]  /*26f0*/  IMAD R0, R0, UR4, RZ ;  /* 0x0000000400007c24 */ /* 0x000fca000f8e02ff */
[----:B------:R-:W-:Y:S05]  /*2700*/  @!P0 BRA `(.L_x_28) ;  /* 0x0000000000888947 */ /* 0x000fea0003800000 */
[----:B------:R-:W5:Y:S01]  /*2710*/  LDCU.64 UR4, c[0x0][0x3a8] ;  /* 0x00007500ff0477ac */ /* 0x000f620008000a00 */
[----:B------:R-:W-:Y:S01]  /*2720*/  LEA R2, R0, UR6, 0x2 ;  /* 0x0000000600027c11 */ /* 0x000fe2000f8e10ff */
[----:B------:R-:W-:Y:S03]  /*2730*/  BSSY.RECONVERGENT B0, `(.L_x_29) ;  /* 0x000001e000007945 */ /* 0x000fe60003800200 */
[----:B--2---:R-:W-:Y:S01]  /*2740*/  IADD3 R10, PT, PT, R2, 0x10, RZ ;  /* 0x00000010020a7810 */ /* 0x004fe20007ffe0ff */
[----:B-----5:R-:W-:-:S04]  /*2750*/  UIADD3 UR4, UP0, UPT, UR4, 0x10, URZ ;  /* 0x0000001004047890 */ /* 0x020fc8000ff1e0ff */
[----:B------:R-:W-:Y:S02]  /*2760*/  UIADD3.X UR5, UPT, UPT, URZ, UR5, URZ, UP0, !UPT ;  /* 0x00000005ff057290 */ /* 0x000fe400087fe4ff */
[----:B------:R-:W-:-:S04]  /*2770*/  IMAD.U32 R12, RZ, RZ, UR4 ;  /* 0x00000004ff0c7e24 */ /* 0x000fc8000f8e00ff */
[----:B------:R-:W-:-:S07]  /*2780*/  MOV R27, UR5 ;  /* 0x00000005001b7c02 */ /* 0x000fce0008000f00 */
.L_x_30:
[----:B--2---:R-:W2:Y:S01]  /*2790*/  LDS R11, [R10+-0x10] ;  /* 0xfffff0000a0b7984 */ /* 0x004ea20000000800 */
[----:B------:R-:W-:Y:S01]  /*27a0*/  MOV R2, R12 ;  /* 0x0000000c00027202 */ /* 0x000fe20000000f00 */
[----:B------:R-:W-:Y:S01]  /*27b0*/  IMAD.MOV.U32 R3, RZ, RZ, R27 ;  /* 0x000000ffff037224 */ /* 0x000fe200078e001b */
[----:B------:R-:W-:Y:S01]  /*27c0*/  IADD3 R9, PT, PT, R9, 0x8, RZ ;  /* 0x0000000809097810 */ /* 0x000fe20007ffe0ff */
[----:B------:R-:W5:Y:S01]  /*27d0*/  LDS R13, [R10+-0xc] ;  /* 0xfffff4000a0d7984 */ /* 0x000f620000000800 */
[----:B------:R-:W-:Y:S02]  /*27e0*/  IADD3 R12, P1, PT, R2, 0x20, RZ ;  /* 0x00000020020c7810 */ /* 0x000fe40007f3e0ff */
[----:B------:R-:W-:Y:S01]  /*27f0*/  ISETP.NE.AND P0, PT, R9, RZ, PT ;  /* 0x000000ff0900720c */ /* 0x000fe20003f05270 */
[----:B0-----:R-:W0:Y:S01]  /*2800*/  LDS R15, [R10+-0x8] ;  /* 0xfffff8000a0f7984 */ /* 0x001e220000000800 */
[----:B------:R-:W-:-:S03]  /*2810*/  IADD3.X R27, PT, PT, RZ, R3, RZ, P1, !PT ;  /* 0x00000003ff1b7210 */ /* 0x000fc60000ffe4ff */
[----:B-1-34-:R-:W1:Y:S04]  /*2820*/  LDS R17, [R10+-0x4] ;  /* 0xfffffc000a117984 */ /* 0x01ae680000000800 */
[----:B------:R-:W3:Y:S04]  /*2830*/  LDS R19, [R10] ;  /* 0x000000000a137984 */ /* 0x000ee80000000800 */
[----:B------:R-:W4:Y:S04]  /*2840*/  LDS R21, [R10+0x4] ;  /* 0x000004000a157984 */ /* 0x000f280000000800 */
[----:B------:R-:W4:Y:S04]  /*2850*/  LDS R23, [R10+0x8] ;  /* 0x000008000a177984 */ /* 0x000f280000000800 */
[----:B------:R2:W4:Y:S02]  /*2860*/  LDS R25, [R10+0xc] ;  /* 0x00000c000a197984 */ /* 0x0005240000000800 */
[----:B--2---:R-:W-:-:S02]  /*2870*/  VIADD R10, R10, 0x20 ;  /* 0x000000200a0a7836 */ /* 0x004fc40000000000 */
[----:B------:R2:W-:Y:S04]  /*2880*/  STG.E desc[UR8][R2.64+-0x10], R11 ;  /* 0xfffff00b02007986 */ /* 0x0005e8000c101908 */
[----:B-----5:R2:W-:Y:S04]  /*2890*/  STG.E desc[UR8][R2.64+-0xc], R13 ;  /* 0xfffff40d02007986 */ /* 0x0205e8000c101908 */
[----:B0-----:R2:W-:Y:S04]  /*28a0*/  STG.E desc[UR8][R2.64+-0x8], R15 ;  /* 0xfffff80f02007986 */ /* 0x0015e8000c101908 */
[----:B-1----:R2:W-:Y:S04]  /*28b0*/  STG.E desc[UR8][R2.64+-0x4], R17 ;  /* 0xfffffc1102007986 */ /* 0x0025e8000c101908 */
[----:B---3--:R2:W-:Y:S04]  /*28c0*/  STG.E desc[UR8][R2.64], R19 ;  /* 0x0000001302007986 */ /* 0x0085e8000c101908 */
[----:B----4-:R2:W-:Y:S04]  /*28d0*/  STG.E desc[UR8][R2.64+0x4], R21 ;  /* 0x0000041502007986 */ /* 0x0105e8000c101908 */
[----:B------:R2:W-:Y:S04]  /*28e0*/  STG.E desc[UR8][R2.64+0x8], R23 ;  /* 0x0000081702007986 */ /* 0x0005e8000c101908 */
[----:B------:R2:W-:Y:S01]  /*28f0*/  STG.E desc[UR8][R2.64+0xc], R25 ;  /* 0x00000c1902007986 */ /* 0x0005e2000c101908 */
[----:B------:R-:W-:Y:S05]  /*2900*/  @P0 BRA `(.L_x_30) ;  /* 0xfffffffc00a00947 */ /* 0x000fea000383ffff */
[----:B------:R-:W-:Y:S05]  /*2910*/  BSYNC.RECONVERGENT B0 ;  /* 0x0000000000007941 */ /* 0x000fea0003800200 */
.L_x_29:
[----:B--2---:R-:W-:-:S07]  /*2920*/  MOV R11, R5 ;  /* 0x00000005000b7202 */ /* 0x004fce0000000f00 */
.L_x_28:
[----:B------:R-:W-:-:S13]  /*2930*/  ISETP.NE.AND P0, PT, R6, RZ, PT ;  /* 0x000000ff0600720c */ /* 0x000fda0003f05270 */
[----:B------:R-:W-:Y:S05]  /*2940*/  @!P0 EXIT ;  /* 0x000000000000894d */ /* 0x000fea0003800000 */
[----:B------:R-:W-:Y:S01]  /*2950*/  ISETP.GE.U32.AND P0, PT, R6, 0x4, PT ;  /* 0x000000040600780c */ /* 0x000fe20003f06070 */
[----:B------:R-:W-:Y:S01]  /*2960*/  BSSY.RECONVERGENT B0, `(.L_x_31) ;  /* 0x0000010000007945 */ /* 0x000fe20003800200 */
[----:B------:R-:W-:-:S11]  /*2970*/  ISETP.NE.AND P1, PT, R4, RZ, PT ;  /* 0x000000ff0400720c */ /* 0x000fd60003f25270 */
[----:B------:R-:W-:Y:S05]  /*2980*/  @!P0 BRA `(.L_x_32) ;  /* 0x0000000000348947 */ /* 0x000fea0003800000 */
[----:B------:R-:W-:-:S04]  /*2990*/  IADD3 R2, PT, PT, R0, R11, RZ ;  /* 0x0000000b00027210 */ /* 0x000fc80007ffe0ff */
[----:B------:R-:W-:Y:S02]  /*29a0*/  LEA R4, R2, UR6, 0x2 ;  /* 0x0000000602047c11 */ /* 0x000fe4000f8e10ff */
[----:B------:R-:W5:Y:S03]  /*29b0*/  LDC.64 R2, c[0x0][0x3a8] ;  /* 0x0000ea00ff027b82 */ /* 0x000f660000000a00 */
[----:B------:R-:W1:Y:S04]  /*29c0*/  LDS R5, [R4] ;  /* 0x0000000004057984 */ /* 0x000e680000000800 */
[----:B------:R-:W3:Y:S04]  /*29d0*/  LDS R9, [R4+0x4] ;  /* 0x0000040004097984 */ /* 0x000ee80000000800 */
[----:B------:R-:W4:Y:S04]  /*29e0*/  LDS R13, [R4+0x8] ;  /* 0x00000800040d7984 */ /* 0x000f280000000800 */
[----:B0-2---:R-:W0:Y:S01]  /*29f0*/  LDS R15, [R4+0xc] ;  /* 0x00000c00040f7984 */ /* 0x005e220000000800 */
[----:B-----5:R-:W-:-:S04]  /*2a00*/  IMAD.WIDE.U32 R2, R11, 0x4, R2 ;  /* 0x000000040b027825 */ /* 0x020fc800078e0002 */
[----:B------:R-:W-:Y:S01]  /*2a10*/  VIADD R11, R11, 0x4 ;  /* 0x000000040b0b7836 */ /* 0x000fe20000000000 */
[----:B-1----:R1:W-:Y:S04]  /*2a20*/  STG.E desc[UR8][R2.64], R5 ;  /* 0x0000000502007986 */ /* 0x0023e8000c101908 */
[----:B---3--:R1:W-:Y:S04]  /*2a30*/  STG.E desc[UR8][R2.64+0x4], R9 ;  /* 0x0000040902007986 */ /* 0x0083e8000c101908 */
[----:B----4-:R1:W-:Y:S04]  /*2a40*/  STG.E desc[UR8][R2.64+0x8], R13 ;  /* 0x0000080d02007986 */ /* 0x0103e8000c101908 */
[----:B0-----:R1:W-:Y:S02]  /*2a50*/  STG.E desc[UR8][R2.64+0xc], R15 ;  /* 0x00000c0f02007986 */ /* 0x0013e4000c101908 */
.L_x_32:
[----:B------:R-:W-:Y:S05]  /*2a60*/  BSYNC.RECONVERGENT B0 ;  /* 0x0000000000007941 */ /* 0x000fea0003800200 */
.L_x_31:
[----:B------:R-:W-:Y:S05]  /*2a70*/  @!P1 EXIT ;  /* 0x000000000000994d */ /* 0x000fea0003800000 */
[----:B------:R-:W-:Y:S01]  /*2a80*/  ISETP.NE.AND P0, PT, R8, RZ, PT ;  /* 0x000000ff0800720c */ /* 0x000fe20003f05270 */
[----:B------:R-:W-:Y:S01]  /*2a90*/  BSSY.RECONVERGENT B0, `(.L_x_33) ;  /* 0x000000c000007945 */ /* 0x000fe20003800200 */
[----:B------:R-:W-:-:S11]  /*2aa0*/  ISETP.NE.AND P1, PT, R7, RZ, PT ;  /* 0x000000ff0700720c */ /* 0x000fd60003f25270 */
[----:B------:R-:W-:Y:S05]  /*2ab0*/  @!P0 BRA `(.L_x_34) ;  /* 0x0000000000248947 */ /* 0x000fea0003800000 */
[----:B-1----:R-:W-:-:S04]  /*2ac0*/  IADD3 R2, PT, PT, R0, R11, RZ ;  /* 0x0000000b00027210 */ /* 0x002fc80007ffe0ff */
[----:B------:R-:W-:Y:S02]  /*2ad0*/  LEA R4, R2, UR6, 0x2 ;  /* 0x0000000602047c11 */ /* 0x000fe4000f8e10ff */
[----:B------:R-:W1:Y:S03]  /*2ae0*/  LDC.64 R2, c[0x0][0x3a8] ;  /* 0x0000ea00ff027b82 */ /* 0x000e660000000a00 */
[----:B------:R-:W5:Y:S04]  /*2af0*/  LDS R5, [R4] ;  /* 0x0000000004057984 */ /* 0x000f680000000800 */
[----:B------:R-:W0:Y:S01]  /*2b00*/  LDS R7, [R4+0x4] ;  /* 0x0000040004077984 */ /* 0x000e220000000800 */
[C---:B-1----:R-:W-:Y:S01]  /*2b10*/  IMAD.WIDE.U32 R2, R11.reuse, 0x4, R2 ;  /* 0x000000040b027825 */ /* 0x042fe200078e0002 */
[----:B------:R-:W-:-:S04]  /*2b20*/  IADD3 R11, PT, PT, R11, 0x2, RZ ;  /* 0x000000020b0b7810 */ /* 0x000fc80007ffe0ff */
[----:B-----5:R1:W-:Y:S04]  /*2b30*/  STG.E desc[UR8][R2.64], R5 ;  /* 0x0000000502007986 */ /* 0x0203e8000c101908 */
[----:B0-----:R1:W-:Y:S02]  /*2b40*/  STG.E desc[UR8][R2.64+0x4], R7 ;  /* 0x0000040702007986 */ /* 0x0013e4000c101908 */
.L_x_34:
[----:B------:R-:W-:Y:S05]  /*2b50*/  BSYNC.RECONVERGENT B0 ;  /* 0x0000000000007941 */ /* 0x000fea0003800200 */
.L_x_33:
[----:B------:R-:W-:Y:S05]  /*2b60*/  @!P1 EXIT ;  /* 0x000000000000994d */ /* 0x000fea0003800000 */
[----:B------:R-:W-:Y:S01]  /*2b70*/  IMAD.IADD R0, R0, 0x1, R11 ;  /* 0x0000000100007824 */ /* 0x000fe200078e020b */
[----:B-1----:R-:W1:Y:S04]  /*2b80*/  LDC.64 R2, c[0x0][0x3a8] ;  /* 0x0000ea00ff027b82 */ /* 0x002e680000000a00 */
[----:B------:R-:W-:-:S05]  /*2b90*/  LEA R0, R0, UR6, 0x2 ;  /* 0x0000000600007c11 */ /* 0x000fca000f8e10ff */
[----:B------:R-:W5:Y:S01]  /*2ba0*/  LDS R5, [R0] ;  /* 0x0000000000057984 */ /* 0x000f620000000800 */
[----:B-1----:R-:W-:-:S05]  /*2bb0*/  IMAD.WIDE.U32 R2, R11, 0x4, R2 ;  /* 0x000000040b027825 */ /* 0x002fca00078e0002 */
[----:B-----5:R-:W-:Y:S01]  /*2bc0*/  STG.E desc[UR8][R2.64], R5 ;  /* 0x0000000502007986 */ /* 0x020fe2000c101908 */
[----:B------:R-:W-:Y:S05]  /*2bd0*/  EXIT ;  /* 0x000000000000794d */ /* 0x000fea0003800000 */
        .type           $_Z10DFA_kernalPiS_iiiiiS_ii$__internal_accurate_pow,@function
        .size           $_Z10DFA_kernalPiS_iiiiiS_ii$__internal_accurate_pow,(.L_x_37 - $_Z10DFA_kernalPiS_iiiiiS_ii$__internal_accurate_pow)
$_Z10DFA_kernalPiS_iiiiiS_ii$__internal_accurate_pow:
[----:B------:R-:W0:Y:S01]  /*2be0*/  MUFU.RCP64H R19, 2 ;  /* 0x4000000000137908 */ /* 0x000e220000001800 */
[----:B------:R-:W-:Y:S01]  /*2bf0*/  HFMA2 R12, -RZ, RZ, 0, 0 ;  /* 0x00000000ff0c7431 */ /* 0x000fe200000001ff */
[----:B------:R-:W-:Y:S01]  /*2c00*/  MOV R13, 0x40000000 ;  /* 0x40000000000d7802 */ /* 0x000fe20000000f00 */
[----:B------:R-:W-:Y:S02]  /*2c10*/  IMAD.MOV.U32 R18, RZ, RZ, RZ ;  /* 0x000000ffff127224 */ /* 0x000fe400078e00ff */
[----:B------:R-:W-:Y:S01]  /*2c20*/  HFMA2 R15, -RZ, RZ, 1.703125, -23840 ;  /* 0x3ed0f5d2ff0f7431 */ /* 0x000fe200000001ff */
[----:B------:R-:W-:Y:S01]  /*2c30*/  MOV R14, 0x41ad3b5a ;  /* 0x41ad3b5a000e7802 */ /* 0x000fe20000000f00 */
[----:B------:R-:W-:Y:S01]  /*2c40*/  UMOV UR4, 0x7d2cafe2 ;  /* 0x7d2cafe200047882 */ /* 0x000fe20000000000 */
[----:B------:R-:W-:Y:S01]  /*2c50*/  UMOV UR5, 0x3eb0f5ff ;  /* 0x3eb0f5ff00057882 */ /* 0x000fe20000000000 */
[----:B0-----:R-:W-:-:S08]  /*2c60*/  DFMA R12, R18, -R12, 1 ;  /* 0x3ff00000120c742b */ /* 0x001fd0000000080c */
[----:B------:R-:W-:-:S08]  /*2c70*/  DFMA R12, R12, R12, R12 ;  /* 0x0000000c0c0c722b */ /* 0x000fd0000000000c */
[----:B------:R-:W-:-:S08]  /*2c80*/  DFMA R18, R18, R12, R18 ;  /* 0x0000000c1212722b */ /* 0x000fd00000000012 */
[----:B------:R-:W-:-:S08]  /*2c90*/  DMUL R12, RZ, R18 ;  /* 0x00000012ff0c7228 */ /* 0x000fd00000000000 */
[----:B------:R-:W-:-:S08]  /*2ca0*/  DFMA R12, RZ, R18, R12 ;  /* 0x00000012ff0c722b */ /* 0x000fd0000000000c */
[----:B------:R-:W-:Y:S02]  /*2cb0*/  DMUL R22, R12, R12 ;  /* 0x0000000c0c167228 */ /* 0x000fe40000000000 */
[----:B------:R-:W-:-:S06]  /*2cc0*/  DADD R16, RZ, -R12 ;  /* 0x00000000ff107229 */ /* 0x000fcc000000080c */
[----:B------:R-:W-:Y:S01]  /*2cd0*/  DFMA R14, R22, UR4, R14 ;  /* 0x00000004160e7c2b */ /* 0x000fe2000800000e */
[----:B------:R-:W-:Y:S01]  /*2ce0*/  UMOV UR4, 0x75488a3f ;  /* 0x75488a3f00047882 */ /* 0x000fe20000000000 */
[----:B------:R-:W-:Y:S01]  /*2cf0*/  UMOV UR5, 0x3ef3b20a ;  /* 0x3ef3b20a00057882 */ /* 0x000fe20000000000 */
[----:B------:R-:W-:-:S05]  /*2d00*/  DADD R16, R16, R16 ;  /* 0x0000000010107229 */ /* 0x000fca0000000010 */
[----:B------:R-:W-:Y:S01]  /*2d10*/  DFMA R20, R22, R14, UR4 ;  /* 0x0000000416147e2b */ /* 0x000fe2000800000e */
[----:B------:R-:W-:Y:S01]  /*2d20*/  UMOV UR4, 0xe4faecd5 ;  /* 0xe4faecd500047882 */ /* 0x000fe20000000000 */
[----:B------:R-:W-:Y:S01]  /*2d30*/  UMOV UR5, 0x3f1745cd ;  /* 0x3f1745cd00057882 */ /* 0x000fe20000000000 */
[----:B------:R-:W-:-:S05]  /*2d40*/  DFMA R16, RZ, -R12, R16 ;  /* 0x8000000cff10722b */ /* 0x000fca0000000010 */
[----:B------:R-:W-:Y:S01]  /*2d50*/  DFMA R20, R22, R20, UR4 ;  /* 0x0000000416147e2b */ /* 0x000fe20008000014 */
[----:B------:R-:W-:Y:S01]  /*2d60*/  UMOV UR4, 0x258a578b ;  /* 0x258a578b00047882 */ /* 0x000fe20000000000 */
[----:B------:R-:W-:Y:S01]  /*2d70*/  UMOV UR5, 0x3f3c71c7 ;  /* 0x3f3c71c700057882 */ /* 0x000fe20000000000 */
[----:B------:R-:W-:Y:S02]  /*2d80*/  DMUL R16, R18, R16 ;  /* 0x0000001012107228 */ /* 0x000fe40000000000 */
[----:B------:R-:W-:-:S03]  /*2d90*/  DMUL R18, R12, R12 ;  /* 0x0000000c0c127228 */ /* 0x000fc60000000000 */
[----:B------:R-:W-:Y:S01]  /*2da0*/  DFMA R20, R22, R20, UR4 ;  /* 0x0000000416147e2b */ /* 0x000fe20008000014 */
[----:B------:R-:W-:Y:S01]  /*2db0*/  UMOV UR4, 0x9242b910 ;  /* 0x9242b91000047882 */ /* 0x000fe20000000000 */
[----:B------:R-:W-:-:S06]  /*2dc0*/  UMOV UR5, 0x3f624924 ;  /* 0x3f62492400057882 */ /* 0x000fcc0000000000 */
[----:B------:R-:W-:Y:S01]  /*2dd0*/  DFMA R20, R22, R20, UR4 ;  /* 0x0000000416147e2b */ /* 0x000fe20008000014 */
[----:B------:R-:W-:Y:S01]  /*2de0*/  UMOV UR4, 0x99999dfb ;  /* 0x99999dfb00047882 */ /* 0x000fe20000000000 */
[----:B------:R-:W-:-:S06]  /*2df0*/  UMOV UR5, 0x3f899999 ;  /* 0x3f89999900057882 */ /* 0x000fcc0000000000 */
[----:B------:R-:W-:Y:S01]  /*2e00*/  DFMA R20, R22, R20, UR4 ;  /* 0x0000000416147e2b */ /* 0x000fe20008000014 */
[----:B------:R-:W-:Y:S01]  /*2e10*/  UMOV UR4, 0x55555555 ;  /* 0x5555555500047882 */ /* 0x000fe20000000000 */
[----:B------:R-:W-:-:S06]  /*2e20*/  UMOV UR5, 0x3fb55555 ;  /* 0x3fb5555500057882 */ /* 0x000fcc0000000000 */
[----:B------:R-:W-:-:S08]  /*2e30*/  DFMA R14, R22, R20, UR4 ;  /* 0x00000004160e7e2b */ /* 0x000fd00008000014 */
[----:B------:R-:W-:Y:S01]  /*2e40*/  DADD R24, -R14, UR4 ;  /* 0x000000040e187e29 */ /* 0x000fe20008000100 */
[----:B------:R-:W-:Y:S01]  /*2e50*/  UMOV UR4, 0xb9e7b0 ;  /* 0x00b9e7b000047882 */ /* 0x000fe20000000000 */
[----:B------:R-:W-:-:S06]  /*2e60*/  UMOV UR5, 0x3c46a4cb ;  /* 0x3c46a4cb00057882 */ /* 0x000fcc0000000000 */
[----:B------:R-:W-:Y:S02]  /*2e70*/  DFMA R24, R22, R20, R24 ;  /* 0x000000141618722b */ /* 0x000fe40000000018 */
[----:B------:R-:W-:Y:S01]  /*2e80*/  DFMA R22, R12, R12, -R18 ;  /* 0x0000000c0c16722b */ /* 0x000fe20000000812 */
[----:B------:R-:W-:Y:S01]  /*2e90*/  VIADD R21, R17, 0x100000 ;  /* 0x0010000011157836 */ /* 0x000fe20000000000 */
[----:B------:R-:W-:-:S04]  /*2ea0*/  MOV R20, R16 ;  /* 0x0000001000147202 */ /* 0x000fc80000000f00 */
[----:B------:R-:W-:Y:S01]  /*2eb0*/  DADD R24, R24, -UR4 ;  /* 0x8000000418187e29 */ /* 0x000fe20008000000 */
[----:B------:R-:W-:Y:S01]  /*2ec0*/  UMOV UR4, 0x0 ;  /* 0x0000000000047882 */ /* 0x000fe20000000000 */
[C---:B------:R-:W-:Y:S01]  /*2ed0*/  DFMA R20, R12.reuse, R20, R22 ;  /* 0x000000140c14722b */ /* 0x040fe20000000016 */
[----:B------:R-:W-:Y:S01]  /*2ee0*/  UMOV UR5, 0x3ff00000 ;  /* 0x3ff0000000057882 */ /* 0x000fe20000000000 */
[----:B------:R-:W-:-:S08]  /*2ef0*/  DMUL R22, R12, R18 ;  /* 0x000000120c167228 */ /* 0x000fd00000000000 */
[----:B------:R-:W-:-:S08]  /*2f00*/  DFMA R26, R12, R18, -R22 ;  /* 0x000000120c1a722b */ /* 0x000fd00000000816 */
[----:B------:R-:W-:Y:S02]  /*2f10*/  DFMA R26, R16, R18, R26 ;  /* 0x00000012101a722b */ /* 0x000fe4000000001a */
[----:B------:R-:W-:-:S06]  /*2f20*/  DADD R18, R14, R24 ;  /* 0x000000000e127229 */ /* 0x000fcc0000000018 */
[----:B------:R-:W-:Y:S02]  /*2f30*/  DFMA R20, R12, R20, R26 ;  /* 0x000000140c14722b */ /* 0x000fe4000000001a */
[----:B------:R-:W-:Y:S02]  /*2f40*/  DADD R26, R14, -R18 ;  /* 0x000000000e1a7229 */ /* 0x000fe40000000812 */
[----:B------:R-:W-:-:S06]  /*2f50*/  DMUL R14, R18, R22 ;  /* 0x00000016120e7228 */ /* 0x000fcc0000000000 */
[----:B------:R-:W-:Y:S02]  /*2f60*/  DADD R26, R24, R26 ;  /* 0x00000000181a7229 */ /* 0x000fe4000000001a */
[----:B------:R-:W-:-:S08]  /*2f70*/  DFMA R24, R18, R22, -R14 ;  /* 0x000000161218722b */ /* 0x000fd0000000080e */
[----:B------:R-:W-:-:S08]  /*2f80*/  DFMA R20, R18, R20, R24 ;  /* 0x000000141214722b */ /* 0x000fd00000000018 */
[----:B------:R-:W-:-:S08]  /*2f90*/  DFMA R26, R26, R22, R20 ;  /* 0x000000161a1a722b */ /* 0x000fd00000000014 */
[----:B------:R-:W-:-:S08]  /*2fa0*/  DADD R20, R14, R26 ;  /* 0x000000000e147229 */ /* 0x000fd0000000001a */
[--C-:B------:R-:W-:Y:S02]  /*2fb0*/  DADD R18, R12, R20.reuse ;  /* 0x000000000c127229 */ /* 0x100fe40000000014 */
[----:B------:R-:W-:-:S06]  /*2fc0*/  DADD R14, R14, -R20 ;  /* 0x000000000e0e7229 */ /* 0x000fcc0000000814 */
[----:B------:R-:W-:Y:S02]  /*2fd0*/  DADD R12, R12, -R18 ;  /* 0x000000000c0c7229 */ /* 0x000fe40000000812 */
[----:B------:R-:W-:-:S06]  /*2fe0*/  DADD R14, R26, R14 ;  /* 0x000000001a0e7229 */ /* 0x000fcc000000000e */
[----:B------:R-:W-:-:S08]  /*2ff0*/  DADD R12, R20, R12 ;  /* 0x00000000140c7229 */ /* 0x000fd0000000000c */
[----:B------:R-:W-:Y:S01]  /*3000*/  DADD R12, R14, R12 ;  /* 0x000000000e0c7229 */ /* 0x000fe2000000000c */
[----:B------:R-:W-:Y:S01]  /*3010*/  MOV R14, 0xfefa39ef ;  /* 0xfefa39ef000e7802 */ /* 0x000fe20000000f00 */
[----:B------:R-:W-:-:S06]  /*3020*/  IMAD.MOV.U32 R15, RZ, RZ, 0x3fe62e42 ;  /* 0x3fe62e42ff0f7424 */ /* 0x000fcc00078e00ff */
[----:B------:R-:W-:Y:S01]  /*3030*/  DADD R20, R16, R12 ;  /* 0x0000000010147229 */ /* 0x000fe2000000000c */
[----:B------:R-:W-:Y:S01]  /*3040*/  HFMA2 R13, -RZ, RZ, 1.974609375, 0.0977783203125 ;  /* 0x3fe62e42ff0d7431 */ /* 0x000fe200000001ff */
[----:B------:R-:W-:-:S06]  /*3050*/  MOV R12, 0xfefa39ef ;  /* 0xfefa39ef000c7802 */ /* 0x000fcc0000000f00 */
[----:B------:R-:W-:-:S08]  /*3060*/  DADD R16, R18, R20 ;  /* 0x0000000012107229 */ /* 0x000fd00000000014 */
[--C-:B------:R-:W-:Y:S02]  /*3070*/  DFMA R14, R14, UR4, R16.reuse ;  /* 0x000000040e0e7c2b */ /* 0x100fe40008000010 */
[----:B------:R-:W-:-:S06]  /*3080*/  DADD R22, R18, -R16 ;  /* 0x0000000012167229 */ /* 0x000fcc0000000810 */
[----:B------:R-:W-:Y:S02]  /*3090*/  DFMA R18, -R12, 1, R14 ;  /* 0x3ff000000c12782b */ /* 0x000fe4000000010e */
[----:B------:R-:W-:Y:S01]  /*30a0*/  DADD R22, R20, R22 ;  /* 0x0000000014167229 */ /* 0x000fe20000000016 */
[----:B------:R-:W-:-:S05]  /*30b0*/  LOP3.LUT R20, R35, 0xff0fffff, RZ, 0xc0, !PT ;  /* 0xff0fffff23147812 */ /* 0x000fca00078ec0ff */
[----:B------:R-:W-:Y:S01]  /*30c0*/  DADD R18, -R16, R18 ;  /* 0x0000000010127229 */ /* 0x000fe20000000112 */
[----:B------:R-:W-:-:S04]  /*30d0*/  SHF.L.U32 R16, R35, 0x1, RZ ;  /* 0x0000000123107819 */ /* 0x000fc800000006ff */
[----:B------:R-:W-:-:S03]  /*30e0*/  ISETP.GT.U32.AND P1, PT, R16, -0x2000001, PT ;  /* 0xfdffffff1000780c */ /* 0x000fc60003f24070 */
[----:B------:R-:W-:Y:S01]  /*30f0*/  DADD R22, R22, -R18 ;  /* 0x0000000016167229 */ /* 0x000fe20000000812 */
[----:B------:R-:W-:Y:S01]  /*3100*/  IMAD.MOV.U32 R18, RZ, RZ, 0x3b39803f ;  /* 0x3b39803fff127424 */ /* 0x000fe200078e00ff */
[----:B------:R-:W-:Y:S02]  /*3110*/  MOV R19, 0x3c7abc9e ;  /* 0x3c7abc9e00137802 */ /* 0x000fe40000000f00 */
[----:B------:R-:W-:-:S04]  /*3120*/  SEL R35, R20, R35, P1 ;  /* 0x0000002314237207 */ /* 0x000fc80000800000 */
[----:B------:R-:W-:Y:S01]  /*3130*/  DFMA R18, R18, UR4, R22 ;  /* 0x0000000412127c2b */ /* 0x000fe20008000016 */
[----:B------:R-:W-:Y:S01]  /*3140*/  UMOV UR4, 0x3b39803f ;  /* 0x3b39803f00047882 */ /* 0x000fe20000000000 */
[----:B------:R-:W-:-:S06]  /*3150*/  UMOV UR5, 0x3c7abc9e ;  /* 0x3c7abc9e00057882 */ /* 0x000fcc0000000000 */
[----:B------:R-:W-:-:S08]  /*3160*/  DADD R16, R14, R18 ;  /* 0x000000000e107229 */ /* 0x000fd00000000012 */
[----:B------:R-:W-:Y:S02]  /*3170*/  DADD R14, R14, -R16 ;  /* 0x000000000e0e7229 */ /* 0x000fe40000000810 */
[----:B------:R-:W-:-:S06]  /*3180*/  DMUL R20, R16, R34 ;  /* 0x0000002210147228 */ /* 0x000fcc0000000000 */
[----:B------:R-:W-:Y:S02]  /*3190*/  DADD R14, R18, R14 ;  /* 0x00000000120e7229 */ /* 0x000fe4000000000e */
[----:B------:R-:W-:-:S08]  /*31a0*/  DFMA R16, R16, R34, -R20 ;  /* 0x000000221010722b */ /* 0x000fd00000000814 */
[----:B------:R-:W-:Y:S01]  /*31b0*/  DFMA R34, R14, R34, R16 ;  /* 0x000000220e22722b */ /* 0x000fe20000000010 */
[----:B------:R-:W-:Y:S01]  /*31c0*/  IMAD.MOV.U32 R14, RZ, RZ, 0x652b82fe ;  /* 0x652b82feff0e7424 */ /* 0x000fe200078e00ff */
[----:B------:R-:W-:-:S06]  /*31d0*/  MOV R15, 0x3ff71547 ;  /* 0x3ff71547000f7802 */ /* 0x000fcc0000000f00 */
[----:B------:R-:W-:-:S08]  /*31e0*/  DADD R16, R20, R34 ;  /* 0x0000000014107229 */ /* 0x000fd00000000022 */
[----:B------:R-:W-:Y:S02]  /*31f0*/  DFMA R14, R16, R14, 6.75539944105574400000e+15 ;  /* 0x43380000100e742b */ /* 0x000fe4000000000e */
[----:B------:R-:W-:Y:S01]  /*3200*/  FSETP.GEU.AND P1, PT, |R17|, 4.1917929649353027344, PT ;  /* 0x4086232b1100780b */ /* 0x000fe20003f2e200 */
[----:B------:R-:W-:-:S05]  /*3210*/  DADD R20, R20, -R16 ;  /* 0x0000000014147229 */ /* 0x000fca0000000810 */
[----:B------:R-:W-:-:S03]  /*3220*/  DADD R18, R14, -6.75539944105574400000e+15 ;  /* 0xc33800000e127429 */ /* 0x000fc60000000000 */
[----:B------:R-:W-:-:S05]  /*3230*/  DADD R34, R34, R20 ;  /* 0x0000000022227229 */ /* 0x000fca0000000014 */
[----:B------:R-:W-:-:S08]  /*3240*/  DFMA R12, R18, -R12, R16 ;  /* 0x8000000c120c722b */ /* 0x000fd00000000010 */
[----:B------:R-:W-:Y:S01]  /*3250*/  DFMA R18, R18, -UR4, R12 ;  /* 0x8000000412127c2b */ /* 0x000fe2000800000c */
[----:B------:R-:W-:Y:S01]  /*3260*/  UMOV UR4, 0x69ce2bdf ;  /* 0x69ce2bdf00047882 */ /* 0x000fe20000000000 */
[----:B------:R-:W-:Y:S01]  /*3270*/  MOV R12, 0xfca213ea ;  /* 0xfca213ea000c7802 */ /* 0x000fe20000000f00 */
[----:B------:R-:W-:Y:S01]  /*3280*/  IMAD.MOV.U32 R13, RZ, RZ, 0x3e928af3 ;  /* 0x3e928af3ff0d7424 */ /* 0x000fe200078e00ff */
[----:B------:R-:W-:-:S05]  /*3290*/  UMOV UR5, 0x3e5ade15 ;  /* 0x3e5ade1500057882 */ /* 0x000fca0000000000 */
[----:B------:R-:W-:Y:S01]  /*32a0*/  DFMA R12, R18, UR4, R12 ;  /* 0x00000004120c7c2b */ /* 0x000fe2000800000c */
        /* <DEDUP_REMOVED lines=24> */
[----:B------:R-:W-:-:S08]  /*3430*/  DFMA R12, R18, R12, 1 ;  /* 0x3ff00000120c742b */ /* 0x000fd0000000000c */
[----:B------:R-:W-:-:S10]  /*3440*/  DFMA R12, R18, R12, 1 ;  /* 0x3ff00000120c742b */ /* 0x000fd4000000000c */
[----:B------:R-:W-:Y:S02]  /*3450*/  LEA R19, R14, R13, 0x14 ;  /* 0x0000000d0e137211 */ /* 0x000fe400078ea0ff */
[----:B------:R-:W-:Y:S01]  /*3460*/  MOV R18, R12 ;  /* 0x0000000c00127202 */ /* 0x000fe20000000f00 */
[----:B------:R-:W-:Y:S06]  /*3470*/  @!P1 BRA `(.L_x_35) ;  /* 0x0000000000349947 */ /* 0x000fec0003800000 */
[----:B------:R-:W-:Y:S01]  /*3480*/  FSETP.GEU.AND P2, PT, |R17|, 4.2275390625, PT ;  /* 0x408748001100780b */ /* 0x000fe20003f4e200 */
[C---:B------:R-:W-:Y:S02]  /*3490*/  DADD R18, R16.reuse, +INF ;  /* 0x7ff0000010127429 */ /* 0x040fe40000000000 */
[----:B------:R-:W-:-:S08]  /*34a0*/  DSETP.GEU.AND P1, PT, R16, RZ, PT ;  /* 0x000000ff1000722a */ /* 0x000fd00003f2e000 */
[----:B------:R-:W-:Y:S02]  /*34b0*/  FSEL R18, R18, RZ, P1 ;  /* 0x000000ff12127208 */ /* 0x000fe40000800000 */
[----:B------:R-:W-:Y:S02]  /*34c0*/  @!P2 LEA.HI R15, R14, R14, RZ, 0x1 ;  /* 0x0000000e0e0fa211 */ /* 0x000fe400078f08ff */
[----:B------:R-:W-:Y:S02]  /*34d0*/  FSEL R19, R19, RZ, P1 ;  /* 0x000000ff13137208 */ /* 0x000fe40000800000 */
[----:B------:R-:W-:-:S05]  /*34e0*/  @!P2 SHF.R.S32.HI R15, RZ, 0x1, R15 ;  /* 0x00000001ff0fa819 */ /* 0x000fca000001140f */
[----:B------:R-:W-:Y:S01]  /*34f0*/  @!P2 IMAD.IADD R14, R14, 0x1, -R15 ;  /* 0x000000010e0ea824 */ /* 0x000fe200078e0a0f */
[----:B------:R-:W-:-:S04]  /*3500*/  @!P2 LEA R15, R15, R13, 0x14 ;  /* 0x0000000d0f0fa211 */ /* 0x000fc800078ea0ff */
[----:B------:R-:W-:Y:S02]  /*3510*/  @!P2 LEA R13, R14, 0x3ff00000, 0x14 ;  /* 0x3ff000000e0da811 */ /* 0x000fe400078ea0ff */
[----:B------:R-:W-:Y:S01]  /*3520*/  @!P2 MOV R14, R12 ;  /* 0x0000000c000ea202 */ /* 0x000fe20000000f00 */
[----:B------:R-:W-:-:S06]  /*3530*/  @!P2 IMAD.MOV.U32 R12, RZ, RZ, RZ ;  /* 0x000000ffff0ca224 */ /* 0x000fcc00078e00ff */
[----:B------:R-:W-:-:S11]  /*3540*/  @!P2 DMUL R18, R14, R12 ;  /* 0x0000000c0e12a228 */ /* 0x000fd60000000000 */
.L_x_35:
[----:B------:R-:W-:Y:S01]  /*3550*/  DFMA R34, R34, R18, R18 ;  /* 0x000000122222722b */ /* 0x000fe20000000012 */
[----:B------:R-:W-:Y:S01]  /*3560*/  MOV R12, R0 ;  /* 0x00000000000c7202 */ /* 0x000fe20000000f00 */
[----:B------:R-:W-:Y:S01]  /*3570*/  DSETP.NEU.AND P1, PT, |R18|, +INF , PT ;  /* 0x7ff000001200742a */ /* 0x000fe20003f2d200 */
[----:B------:R-:W-:-:S07]  /*3580*/  MOV R13, 0x0 ;  /* 0x00000000000d7802 */ /* 0x000fce0000000f00 */
[----:B------:R-:W-:Y:S02]  /*3590*/  FSEL R14, R18, R34, !P1 ;  /* 0x00000022120e7208 */ /* 0x000fe40004800000 */
[----:B------:R-:W-:Y:S01]  /*35a0*/  FSEL R15, R19, R35, !P1 ;  /* 0x00000023130f7208 */ /* 0x000fe20004800000 */
[----:B------:R-:W-:Y:S06]  /*35b0*/  RET.REL.NODEC R12 `(_Z10DFA_kernalPiS_iiiiiS_ii) ;  /* 0xffffffc80c907950 */ /* 0x000fec0003c3ffff */
.L_x_36:
[----:B------:R-:W-:-:S00]  /*35c0*/  BRA `(.L_x_36) ;  /* 0xfffffffc00fc7947 */ /* 0x000fc0000383ffff */
[----:B------:R-:W-:-:S00]  /*35d0*/  NOP ;  /* 0x0000000000007918 */ /* 0x000fc00000000000 */
        /* <DEDUP_REMOVED lines=10> */
.L_x_37:


//--------------------- .nv.shared._Z10DFA_kernalPiS_iiiiiS_ii --------------------------
	.section	.nv.shared._Z10DFA_kernalPiS_iiiiiS_ii,"aw",@nobits
	.sectionflags	@""
	.align	16
	.zero		1024


//--------------------- .nv.shared.reserved.0     --------------------------
	.section	.nv.shared.reserved.0,"aw",@nobits
	.weak		__nv_reservedSMEM_offset_0_alias
	.size		__nv_reservedSMEM_offset_0_alias, 0, 64
	.other		__nv_reservedSMEM_offset_0_alias,@"STO_CUDA_RESERVED_SHARED STV_DEFAULT"
__nv_reservedSMEM_offset_0_alias:
	.zero		0
	.zero		64


//--------------------- .nv.constant0._Z10DFA_kernalPiS_iiiiiS_ii --------------------------
	.section	.nv.constant0._Z10DFA_kernalPiS_iiiiiS_ii,"a",@progbits
	.sectionflags	@""
	.align	4
.nv.constant0._Z10DFA_kernalPiS_iiiiiS_ii:
	.zero		952


//--------------------- SYMBOLS --------------------------

	.type		.nv.reservedSmem.offset0,@object
	.size		.nv.reservedSmem.offset0,0x4
	.type		.nv.reservedSmem.cap,@object
	.size		.nv.reservedSmem.cap,0x4
